//
// Generated by NVIDIA NVVM Compiler
//
// Compiler Build ID: CL-36424714
// Cuda compilation tools, release 13.0, V13.0.88
// Based on NVVM 20.0.0
//

.version 9.0
.target sm_100
.address_size 64

	// .globl	candidate5
// _ZZ10candidate5E15pad_temp_shared has been demoted
// _ZZ10candidate5E13kernel_shared has been demoted

.visible .entry candidate5(
	.param .u64 .ptr .align 1 candidate5_param_0,
	.param .u64 .ptr .align 1 candidate5_param_1,
	.param .u64 .ptr .align 1 candidate5_param_2
)
.maxntid 256
{
	.reg .pred 	%p<6>;
	.reg .b16 	%rs<72>;
	.reg .b32 	%r<110>;
	.reg .b32 	%f<327>;
	.reg .b64 	%rd<40>;
	// demoted variable
	.shared .align 4 .b8 _ZZ10candidate5E15pad_temp_shared[14336];
	// demoted variable
	.shared .align 4 .b8 _ZZ10candidate5E13kernel_shared[16384];
	mov.u32 	%r24, %tid.x;
	cvt.u16.u32 	%rs1, %r24;
	shr.u16 	%rs2, %rs1, 4;
	mul.lo.s16 	%rs3, %rs2, 37;
	shr.u16 	%rs4, %rs3, 8;
	mul.wide.u16 	%r25, %rs4, 3136;
	mov.u32 	%r26, %ctaid.x;
	mul.hi.u32 	%r27, %r26, -1840700269;
	shr.u32 	%r15, %r27, 4;
	mul.lo.s32 	%r28, %r15, 28;
	sub.s32 	%r29, %r26, %r28;
	mul.lo.s32 	%r1, %r29, 112;
	mul.lo.s16 	%rs5, %rs4, 112;
	sub.s16 	%rs6, %rs1, %rs5;
	cvt.u32.u16 	%r30, %rs6;
	and.b32  	%r31, %r30, 255;
	add.s32 	%r32, %r1, %r31;
	add.s32 	%r2, %r32, %r25;
	or.b16  	%rs7, %rs1, 256;
	mul.hi.u16 	%rs8, %rs7, 586;
	mul.lo.s16 	%rs9, %rs8, 3136;
	cvt.u32.u16 	%r33, %rs9;
	add.s16 	%rs10, %rs1, 32;
	mul.hi.u16 	%rs11, %rs10, 586;
	mul.lo.s16 	%rs12, %rs11, 112;
	sub.s16 	%rs13, %rs10, %rs12;
	cvt.u32.u16 	%r34, %rs13;
	add.s32 	%r35, %r1, %r34;
	add.s32 	%r3, %r35, %r33;
	or.b16  	%rs14, %rs1, 512;
	mul.hi.u16 	%rs15, %rs14, 1171;
	shr.u16 	%rs16, %rs15, 1;
	mul.lo.s16 	%rs17, %rs16, 3136;
	cvt.u32.u16 	%r36, %rs17;
	add.s16 	%rs18, %rs1, 64;
	mul.hi.u16 	%rs19, %rs18, 586;
	mul.lo.s16 	%rs20, %rs19, 112;
	sub.s16 	%rs21, %rs18, %rs20;
	cvt.u32.u16 	%r37, %rs21;
	add.s32 	%r38, %r1, %r37;
	add.s32 	%r4, %r38, %r36;
	or.b16  	%rs22, %rs1, 768;
	mul.hi.u16 	%rs23, %rs22, 1171;
	shr.u16 	%rs24, %rs23, 1;
	mul.lo.s16 	%rs25, %rs24, 3136;
	cvt.u32.u16 	%r39, %rs25;
	add.s16 	%rs26, %rs1, 96;
	mul.hi.u16 	%rs27, %rs26, 586;
	mul.lo.s16 	%rs28, %rs27, 112;
	sub.s16 	%rs29, %rs26, %rs28;
	cvt.u32.u16 	%r40, %rs29;
	add.s32 	%r41, %r1, %r40;
	add.s32 	%r5, %r41, %r39;
	or.b16  	%rs30, %rs1, 1024;
	mul.hi.u16 	%rs31, %rs30, 2341;
	shr.u16 	%rs32, %rs31, 2;
	mul.lo.s16 	%rs33, %rs32, 3136;
	cvt.u32.u16 	%r42, %rs33;
	add.s16 	%rs34, %rs1, 16;
	mul.hi.u16 	%rs35, %rs34, 586;
	mul.lo.s16 	%rs36, %rs35, 112;
	sub.s16 	%rs37, %rs34, %rs36;
	cvt.u32.u16 	%r43, %rs37;
	add.s32 	%r44, %r1, %r43;
	add.s32 	%r6, %r44, %r42;
	or.b16  	%rs38, %rs1, 1280;
	mul.hi.u16 	%rs39, %rs38, 2341;
	shr.u16 	%rs40, %rs39, 2;
	mul.lo.s16 	%rs41, %rs40, 3136;
	cvt.u32.u16 	%r45, %rs41;
	add.s16 	%rs42, %rs1, 48;
	mul.hi.u16 	%rs43, %rs42, 586;
	mul.lo.s16 	%rs44, %rs43, 112;
	sub.s16 	%rs45, %rs42, %rs44;
	cvt.u32.u16 	%r46, %rs45;
	add.s32 	%r47, %r1, %r46;
	add.s32 	%r7, %r47, %r45;
	or.b16  	%rs46, %rs1, 1536;
	mul.hi.u16 	%rs47, %rs46, 2341;
	shr.u16 	%rs48, %rs47, 2;
	mul.lo.s16 	%rs49, %rs48, 3136;
	cvt.u32.u16 	%r48, %rs49;
	add.s16 	%rs50, %rs1, 80;
	mul.hi.u16 	%rs51, %rs50, 586;
	mul.lo.s16 	%rs52, %rs51, 112;
	sub.s16 	%rs53, %rs50, %rs52;
	cvt.u32.u16 	%r49, %rs53;
	add.s32 	%r50, %r1, %r49;
	add.s32 	%r8, %r50, %r48;
	or.b16  	%rs54, %rs1, 2048;
	mul.hi.u16 	%rs55, %rs54, 2341;
	shr.u16 	%rs56, %rs55, 2;
	mul.wide.u16 	%r51, %rs56, 3136;
	add.s32 	%r9, %r35, %r51;
	or.b16  	%rs57, %rs1, 2304;
	mul.hi.u16 	%rs58, %rs57, 2341;
	shr.u16 	%rs59, %rs58, 2;
	mul.wide.u16 	%r52, %rs59, 3136;
	add.s32 	%r10, %r38, %r52;
	or.b16  	%rs60, %rs1, 2560;
	mul.hi.u16 	%rs61, %rs60, 2341;
	shr.u16 	%rs62, %rs61, 2;
	mul.wide.u16 	%r53, %rs62, 3136;
	add.s32 	%r11, %r41, %r53;
	or.b16  	%rs63, %rs1, 2816;
	mul.hi.u16 	%rs64, %rs63, 2341;
	shr.u16 	%rs65, %rs64, 2;
	mul.wide.u16 	%r54, %rs65, 3136;
	add.s32 	%r12, %r44, %r54;
	or.b16  	%rs66, %rs1, 3072;
	mul.hi.u16 	%rs67, %rs66, 2341;
	shr.u16 	%rs68, %rs67, 2;
	mul.wide.u16 	%r55, %rs68, 3136;
	add.s32 	%r13, %r47, %r55;
	or.b16  	%rs69, %rs1, 3328;
	mul.hi.u16 	%rs70, %rs69, 2341;
	shr.u16 	%rs71, %rs70, 2;
	mul.wide.u16 	%r56, %rs71, 3136;
	add.s32 	%r14, %r50, %r56;
	mov.b32 	%r107, 0;
	mov.pred 	%p5, -1;
	mov.f32 	%f271, 0f00000000;
	mov.f32 	%f278, %f271;
	mov.f32 	%f285, %f271;
	mov.f32 	%f292, %f271;
	mov.f32 	%f299, %f271;
	mov.f32 	%f306, %f271;
	mov.f32 	%f313, %f271;
	mov.f32 	%f320, %f271;
	mov.f32 	%f272, %f271;
	mov.f32 	%f279, %f271;
	mov.f32 	%f286, %f271;
	mov.f32 	%f293, %f271;
	mov.f32 	%f300, %f271;
	mov.f32 	%f307, %f271;
	mov.f32 	%f314, %f271;
	mov.f32 	%f321, %f271;
	mov.f32 	%f273, %f271;
	mov.f32 	%f280, %f271;
	mov.f32 	%f287, %f271;
	mov.f32 	%f294, %f271;
	mov.f32 	%f301, %f271;
	mov.f32 	%f308, %f271;
	mov.f32 	%f315, %f271;
	mov.f32 	%f322, %f271;
	mov.f32 	%f274, %f271;
	mov.f32 	%f281, %f271;
	mov.f32 	%f288, %f271;
	mov.f32 	%f295, %f271;
	mov.f32 	%f302, %f271;
	mov.f32 	%f309, %f271;
	mov.f32 	%f316, %f271;
	mov.f32 	%f323, %f271;
	mov.f32 	%f275, %f271;
	mov.f32 	%f282, %f271;
	mov.f32 	%f289, %f271;
	mov.f32 	%f296, %f271;
	mov.f32 	%f303, %f271;
	mov.f32 	%f310, %f271;
	mov.f32 	%f317, %f271;
	mov.f32 	%f324, %f271;
	mov.f32 	%f276, %f271;
	mov.f32 	%f283, %f271;
	mov.f32 	%f290, %f271;
	mov.f32 	%f297, %f271;
	mov.f32 	%f304, %f271;
	mov.f32 	%f311, %f271;
	mov.f32 	%f318, %f271;
	mov.f32 	%f325, %f271;
	mov.f32 	%f277, %f271;
	mov.f32 	%f284, %f271;
	mov.f32 	%f291, %f271;
	mov.f32 	%f298, %f271;
	mov.f32 	%f305, %f271;
	mov.f32 	%f312, %f271;
	mov.f32 	%f319, %f271;
	mov.f32 	%f326, %f271;
$L__BB0_1:
	mov.pred 	%p1, %p5;
	ld.param.u64 	%rd38, [candidate5_param_1];
	ld.param.u64 	%rd37, [candidate5_param_0];
	mov.u32 	%r58, %tid.x;
	shl.b32 	%r59, %r58, 6;
	and.b32  	%r60, %r59, 15360;
	mov.u32 	%r61, _ZZ10candidate5E13kernel_shared;
	add.s32 	%r62, %r60, %r61;
	add.s32 	%r108, %r62, 512;
	bar.sync 	0;
	mul.lo.s32 	%r63, %r107, 100352;
	add.s32 	%r64, %r2, %r63;
	cvta.to.global.u64 	%rd4, %rd37;
	mul.wide.u32 	%rd5, %r64, 4;
	add.s64 	%rd6, %rd4, %rd5;
	ld.global.nc.f32 	%f170, [%rd6];
	shl.b32 	%r65, %r58, 2;
	mov.u32 	%r66, _ZZ10candidate5E15pad_temp_shared;
	add.s32 	%r67, %r66, %r65;
	st.shared.f32 	[%r67], %f170;
	add.s32 	%r68, %r3, %r63;
	mul.wide.u32 	%rd7, %r68, 4;
	add.s64 	%rd8, %rd4, %rd7;
	ld.global.nc.f32 	%f171, [%rd8];
	st.shared.f32 	[%r67+1024], %f171;
	add.s32 	%r69, %r4, %r63;
	mul.wide.u32 	%rd9, %r69, 4;
	add.s64 	%rd10, %rd4, %rd9;
	ld.global.nc.f32 	%f172, [%rd10];
	st.shared.f32 	[%r67+2048], %f172;
	add.s32 	%r70, %r5, %r63;
	mul.wide.u32 	%rd11, %r70, 4;
	add.s64 	%rd12, %rd4, %rd11;
	ld.global.nc.f32 	%f173, [%rd12];
	st.shared.f32 	[%r67+3072], %f173;
	add.s32 	%r71, %r6, %r63;
	mul.wide.u32 	%rd13, %r71, 4;
	add.s64 	%rd14, %rd4, %rd13;
	ld.global.nc.f32 	%f174, [%rd14];
	st.shared.f32 	[%r67+4096], %f174;
	add.s32 	%r72, %r7, %r63;
	mul.wide.u32 	%rd15, %r72, 4;
	add.s64 	%rd16, %rd4, %rd15;
	ld.global.nc.f32 	%f175, [%rd16];
	st.shared.f32 	[%r67+5120], %f175;
	add.s32 	%r73, %r8, %r63;
	mul.wide.u32 	%rd17, %r73, 4;
	add.s64 	%rd18, %rd4, %rd17;
	ld.global.nc.f32 	%f176, [%rd18];
	st.shared.f32 	[%r67+6144], %f176;
	ld.global.nc.f32 	%f177, [%rd6+200704];
	st.shared.f32 	[%r67+7168], %f177;
	add.s32 	%r74, %r9, %r63;
	mul.wide.u32 	%rd19, %r74, 4;
	add.s64 	%rd20, %rd4, %rd19;
	ld.global.nc.f32 	%f178, [%rd20];
	st.shared.f32 	[%r67+8192], %f178;
	add.s32 	%r75, %r10, %r63;
	mul.wide.u32 	%rd21, %r75, 4;
	add.s64 	%rd22, %rd4, %rd21;
	ld.global.nc.f32 	%f179, [%rd22];
	st.shared.f32 	[%r67+9216], %f179;
	add.s32 	%r76, %r11, %r63;
	mul.wide.u32 	%rd23, %r76, 4;
	add.s64 	%rd24, %rd4, %rd23;
	ld.global.nc.f32 	%f180, [%rd24];
	st.shared.f32 	[%r67+10240], %f180;
	add.s32 	%r77, %r12, %r63;
	mul.wide.u32 	%rd25, %r77, 4;
	add.s64 	%rd26, %rd4, %rd25;
	ld.global.nc.f32 	%f181, [%rd26];
	st.shared.f32 	[%r67+11264], %f181;
	add.s32 	%r78, %r13, %r63;
	mul.wide.u32 	%rd27, %r78, 4;
	add.s64 	%rd28, %rd4, %rd27;
	ld.global.nc.f32 	%f182, [%rd28];
	st.shared.f32 	[%r67+12288], %f182;
	add.s32 	%r79, %r14, %r63;
	mul.wide.u32 	%rd29, %r79, 4;
	add.s64 	%rd30, %rd4, %rd29;
	ld.global.nc.f32 	%f183, [%rd30];
	st.shared.f32 	[%r67+13312], %f183;
	shl.b32 	%r80, %r107, 5;
	shl.b32 	%r81, %r58, 1;
	and.b32  	%r82, %r81, 448;
	and.b32  	%r83, %r58, 31;
	or.b32  	%r84, %r82, %r83;
	shl.b32 	%r85, %r15, 13;
	or.b32  	%r86, %r84, %r85;
	add.s32 	%r87, %r86, %r80;
	cvta.to.global.u64 	%rd31, %rd38;
	mul.wide.u32 	%rd32, %r87, 4;
	add.s64 	%rd33, %rd31, %rd32;
	ld.global.nc.f32 	%f184, [%rd33];
	add.s32 	%r88, %r61, %r65;
	st.shared.f32 	[%r88], %f184;
	ld.global.nc.f32 	%f185, [%rd33+2048];
	st.shared.f32 	[%r88+1024], %f185;
	ld.global.nc.f32 	%f186, [%rd33+4096];
	st.shared.f32 	[%r88+2048], %f186;
	ld.global.nc.f32 	%f187, [%rd33+6144];
	st.shared.f32 	[%r88+3072], %f187;
	ld.global.nc.f32 	%f188, [%rd33+8192];
	st.shared.f32 	[%r88+4096], %f188;
	ld.global.nc.f32 	%f189, [%rd33+10240];
	st.shared.f32 	[%r88+5120], %f189;
	ld.global.nc.f32 	%f190, [%rd33+12288];
	st.shared.f32 	[%r88+6144], %f190;
	ld.global.nc.f32 	%f191, [%rd33+14336];
	st.shared.f32 	[%r88+7168], %f191;
	ld.global.nc.f32 	%f192, [%rd33+16384];
	st.shared.f32 	[%r88+8192], %f192;
	ld.global.nc.f32 	%f193, [%rd33+18432];
	st.shared.f32 	[%r88+9216], %f193;
	ld.global.nc.f32 	%f194, [%rd33+20480];
	st.shared.f32 	[%r88+10240], %f194;
	ld.global.nc.f32 	%f195, [%rd33+22528];
	st.shared.f32 	[%r88+11264], %f195;
	ld.global.nc.f32 	%f196, [%rd33+24576];
	st.shared.f32 	[%r88+12288], %f196;
	ld.global.nc.f32 	%f197, [%rd33+26624];
	st.shared.f32 	[%r88+13312], %f197;
	ld.global.nc.f32 	%f198, [%rd33+28672];
	st.shared.f32 	[%r88+14336], %f198;
	ld.global.nc.f32 	%f199, [%rd33+30720];
	st.shared.f32 	[%r88+15360], %f199;
	bar.sync 	0;
	mov.b32 	%r109, 96;
$L__BB0_2:
	mov.u32 	%r89, %tid.x;
	and.b32  	%r90, %r89, 7;
	shl.b32 	%r91, %r89, 28;
	shr.s32 	%r92, %r91, 31;
	and.b32  	%r20, %r92, 56;
	or.b32  	%r93, %r20, %r90;
	shl.b32 	%r94, %r93, 2;
	mov.u32 	%r95, _ZZ10candidate5E15pad_temp_shared;
	add.s32 	%r96, %r95, %r94;
	add.s32 	%r97, %r96, %r109;
	ld.shared.f32 	%f200, [%r97+-96];
	ld.shared.f32 	%f201, [%r108+-512];
	fma.rn.f32 	%f326, %f200, %f201, %f326;
	ld.shared.f32 	%f202, [%r97+-64];
	fma.rn.f32 	%f325, %f202, %f201, %f325;
	ld.shared.f32 	%f203, [%r97+-32];
	fma.rn.f32 	%f324, %f203, %f201, %f324;
	ld.shared.f32 	%f204, [%r97];
	fma.rn.f32 	%f323, %f204, %f201, %f323;
	ld.shared.f32 	%f205, [%r97+32];
	fma.rn.f32 	%f322, %f205, %f201, %f322;
	ld.shared.f32 	%f206, [%r97+64];
	fma.rn.f32 	%f321, %f206, %f201, %f321;
	ld.shared.f32 	%f207, [%r97+96];
	fma.rn.f32 	%f320, %f207, %f201, %f320;
	ld.shared.f32 	%f208, [%r108+-384];
	fma.rn.f32 	%f319, %f200, %f208, %f319;
	fma.rn.f32 	%f318, %f208, %f202, %f318;
	fma.rn.f32 	%f317, %f203, %f208, %f317;
	fma.rn.f32 	%f316, %f208, %f204, %f316;
	fma.rn.f32 	%f315, %f205, %f208, %f315;
	fma.rn.f32 	%f314, %f208, %f206, %f314;
	fma.rn.f32 	%f313, %f207, %f208, %f313;
	ld.shared.f32 	%f209, [%r108+-256];
	fma.rn.f32 	%f312, %f200, %f209, %f312;
	fma.rn.f32 	%f311, %f209, %f202, %f311;
	fma.rn.f32 	%f310, %f203, %f209, %f310;
	fma.rn.f32 	%f309, %f209, %f204, %f309;
	fma.rn.f32 	%f308, %f205, %f209, %f308;
	fma.rn.f32 	%f307, %f209, %f206, %f307;
	fma.rn.f32 	%f306, %f207, %f209, %f306;
	ld.shared.f32 	%f210, [%r108+-128];
	fma.rn.f32 	%f305, %f200, %f210, %f305;
	fma.rn.f32 	%f304, %f210, %f202, %f304;
	fma.rn.f32 	%f303, %f203, %f210, %f303;
	fma.rn.f32 	%f302, %f210, %f204, %f302;
	fma.rn.f32 	%f301, %f205, %f210, %f301;
	fma.rn.f32 	%f300, %f210, %f206, %f300;
	fma.rn.f32 	%f299, %f207, %f210, %f299;
	ld.shared.f32 	%f211, [%r108];
	fma.rn.f32 	%f298, %f200, %f211, %f298;
	fma.rn.f32 	%f297, %f211, %f202, %f297;
	fma.rn.f32 	%f296, %f203, %f211, %f296;
	fma.rn.f32 	%f295, %f211, %f204, %f295;
	fma.rn.f32 	%f294, %f205, %f211, %f294;
	fma.rn.f32 	%f293, %f211, %f206, %f293;
	fma.rn.f32 	%f292, %f207, %f211, %f292;
	ld.shared.f32 	%f212, [%r108+128];
	fma.rn.f32 	%f291, %f200, %f212, %f291;
	fma.rn.f32 	%f290, %f212, %f202, %f290;
	fma.rn.f32 	%f289, %f203, %f212, %f289;
	fma.rn.f32 	%f288, %f212, %f204, %f288;
	fma.rn.f32 	%f287, %f205, %f212, %f287;
	fma.rn.f32 	%f286, %f212, %f206, %f286;
	fma.rn.f32 	%f285, %f207, %f212, %f285;
	ld.shared.f32 	%f213, [%r108+256];
	fma.rn.f32 	%f284, %f200, %f213, %f284;
	fma.rn.f32 	%f283, %f213, %f202, %f283;
	fma.rn.f32 	%f282, %f203, %f213, %f282;
	fma.rn.f32 	%f281, %f213, %f204, %f281;
	fma.rn.f32 	%f280, %f205, %f213, %f280;
	fma.rn.f32 	%f279, %f213, %f206, %f279;
	fma.rn.f32 	%f278, %f207, %f213, %f278;
	ld.shared.f32 	%f214, [%r108+384];
	fma.rn.f32 	%f277, %f200, %f214, %f277;
	fma.rn.f32 	%f276, %f214, %f202, %f276;
	fma.rn.f32 	%f275, %f203, %f214, %f275;
	fma.rn.f32 	%f274, %f214, %f204, %f274;
	fma.rn.f32 	%f273, %f205, %f214, %f273;
	fma.rn.f32 	%f272, %f214, %f206, %f272;
	fma.rn.f32 	%f271, %f207, %f214, %f271;
	add.s32 	%r109, %r109, 448;
	add.s32 	%r108, %r108, 4;
	setp.ne.s32 	%p3, %r109, 14432;
	@%p3 bra 	$L__BB0_2;
	mov.b32 	%r107, 1;
	mov.pred 	%p5, 0;
	@%p1 bra 	$L__BB0_1;
	ld.param.u64 	%rd39, [candidate5_param_2];
	cvta.to.global.u64 	%rd34, %rd39;
	shr.u32 	%r100, %r89, 4;
	mul.lo.s32 	%r101, %r100, 25088;
	or.b32  	%r103, %r101, %r90;
	mad.lo.s32 	%r104, %r15, 401408, %r103;
	add.s32 	%r105, %r104, %r1;
	add.s32 	%r106, %r105, %r20;
	mul.wide.u32 	%rd35, %r106, 4;
	add.s64 	%rd36, %rd34, %rd35;
	st.global.f32 	[%rd36], %f326;
	st.global.f32 	[%rd36+32], %f325;
	st.global.f32 	[%rd36+64], %f324;
	st.global.f32 	[%rd36+96], %f323;
	st.global.f32 	[%rd36+128], %f322;
	st.global.f32 	[%rd36+160], %f321;
	st.global.f32 	[%rd36+192], %f320;
	st.global.f32 	[%rd36+12544], %f319;
	st.global.f32 	[%rd36+12576], %f318;
	st.global.f32 	[%rd36+12608], %f317;
	st.global.f32 	[%rd36+12640], %f316;
	st.global.f32 	[%rd36+12672], %f315;
	st.global.f32 	[%rd36+12704], %f314;
	st.global.f32 	[%rd36+12736], %f313;
	st.global.f32 	[%rd36+25088], %f312;
	st.global.f32 	[%rd36+25120], %f311;
	st.global.f32 	[%rd36+25152], %f310;
	st.global.f32 	[%rd36+25184], %f309;
	st.global.f32 	[%rd36+25216], %f308;
	st.global.f32 	[%rd36+25248], %f307;
	st.global.f32 	[%rd36+25280], %f306;
	st.global.f32 	[%rd36+37632], %f305;
	st.global.f32 	[%rd36+37664], %f304;
	st.global.f32 	[%rd36+37696], %f303;
	st.global.f32 	[%rd36+37728], %f302;
	st.global.f32 	[%rd36+37760], %f301;
	st.global.f32 	[%rd36+37792], %f300;
	st.global.f32 	[%rd36+37824], %f299;
	st.global.f32 	[%rd36+50176], %f298;
	st.global.f32 	[%rd36+50208], %f297;
	st.global.f32 	[%rd36+50240], %f296;
	st.global.f32 	[%rd36+50272], %f295;
	st.global.f32 	[%rd36+50304], %f294;
	st.global.f32 	[%rd36+50336], %f293;
	st.global.f32 	[%rd36+50368], %f292;
	st.global.f32 	[%rd36+62720], %f291;
	st.global.f32 	[%rd36+62752], %f290;
	st.global.f32 	[%rd36+62784], %f289;
	st.global.f32 	[%rd36+62816], %f288;
	st.global.f32 	[%rd36+62848], %f287;
	st.global.f32 	[%rd36+62880], %f286;
	st.global.f32 	[%rd36+62912], %f285;
	st.global.f32 	[%rd36+75264], %f284;
	st.global.f32 	[%rd36+75296], %f283;
	st.global.f32 	[%rd36+75328], %f282;
	st.global.f32 	[%rd36+75360], %f281;
	st.global.f32 	[%rd36+75392], %f280;
	st.global.f32 	[%rd36+75424], %f279;
	st.global.f32 	[%rd36+75456], %f278;
	st.global.f32 	[%rd36+87808], %f277;
	st.global.f32 	[%rd36+87840], %f276;
	st.global.f32 	[%rd36+87872], %f275;
	st.global.f32 	[%rd36+87904], %f274;
	st.global.f32 	[%rd36+87936], %f273;
	st.global.f32 	[%rd36+87968], %f272;
	st.global.f32 	[%rd36+88000], %f271;
	ret;

}


// ===== COMPILED SASS (sm_100) =====

	.target	sm_100

	.elftype	@"ET_EXEC"


//--------------------- .note.nv.tkinfo           --------------------------
	.section	.note.nv.tkinfo,"",@"SHT_NOTE"
	.sectionflags	@"SHF_NOTE_NV_TKINFO"
	.tkinfo
        /*0018*/ 	.word	0x00000002
        /*0030*/ 	.string	""
        /*0030*/ 	.string	"ptxas"
        /*0030*/ 	.string	"Cuda compilation tools, release 13.0, V13.0.88"
        /*0030*/ 	.string	"Build cuda_13.0.r13.0/compiler.36424714_0"
        /*0030*/ 	.string	"-arch sm_100 -m 64 "



//--------------------- .note.nv.cuinfo           --------------------------
	.section	.note.nv.cuinfo,"",@"SHT_NOTE"
	.sectionflags	@"SHF_NOTE_NV_CUINFO"
        /*0018*/ 	.short	0x0002
        /*001a*/ 	.short	0x0064
        /*001c*/ 	.short	0x0082
	.zero		2


//--------------------- .nv.info                  --------------------------
	.section	.nv.info,"",@"SHT_CUDA_INFO"
	.align	4


	//----- nvinfo : EIATTR_REGCOUNT
	.align		4
        /*0000*/ 	.byte	0x04, 0x2f
        /*0002*/ 	.short	(.L_1 - .L_0)
	.align		4
.L_0:
        /*0004*/ 	.word	index@(candidate5)
        /*0008*/ 	.word	0x0000006c


	//----- nvinfo : EIATTR_FRAME_SIZE
	.align		4
.L_1:
        /*000c*/ 	.byte	0x04, 0x11
        /*000e*/ 	.short	(.L_3 - .L_2)
	.align		4
.L_2:
        /*0010*/ 	.word	index@(candidate5)
        /*0014*/ 	.word	0x00000000


	//----- nvinfo : EIATTR_MIN_STACK_SIZE
	.align		4
.L_3:
        /*0018*/ 	.byte	0x04, 0x12
        /*001a*/ 	.short	(.L_5 - .L_4)
	.align		4
.L_4:
        /*001c*/ 	.word	index@(candidate5)
        /*0020*/ 	.word	0x00000000
.L_5:


//--------------------- .nv.compat                --------------------------
	.section	.nv.compat,"",@"SHT_CUDA_COMPAT_INFO"
	.align	4
        /*0000*/ 	.byte	0x02, 0x09, 0x00, 0x00, 0x02, 0x02, 0x01, 0x00, 0x02, 0x05, 0x05, 0x00, 0x03, 0x07, 0x01, 0x01
        /*0010*/ 	.byte	0x02, 0x03, 0x00, 0x00, 0x02, 0x06, 0x01, 0x00, 0x04, 0x0b, 0x08, 0x00, 0x09, 0x00, 0x00, 0x00
        /*0020*/ 	.byte	0x00, 0x00, 0x00, 0x00


//--------------------- .nv.info.candidate5       --------------------------
	.section	.nv.info.candidate5,"",@"SHT_CUDA_INFO"
	.sectionflags	@""
	.align	4


	//----- nvinfo : EIATTR_CUDA_API_VERSION
	.align		4
        /*0000*/ 	.byte	0x04, 0x37
        /*0002*/ 	.short	(.L_7 - .L_6)
.L_6:
        /*0004*/ 	.word	0x00000082


	//----- nvinfo : EIATTR_KPARAM_INFO
	.align		4
.L_7:
        /*0008*/ 	.byte	0x04, 0x17
        /*000a*/ 	.short	(.L_9 - .L_8)
.L_8:
        /*000c*/ 	.word	0x00000000
        /*0010*/ 	.short	0x0002
        /*0012*/ 	.short	0x0010
        /*0014*/ 	.byte	0x00, 0xf5, 0x21, 0x00


	//----- nvinfo : EIATTR_KPARAM_INFO
	.align		4
.L_9:
        /*0018*/ 	.byte	0x04, 0x17
        /*001a*/ 	.short	(.L_11 - .L_10)
.L_10:
        /*001c*/ 	.word	0x00000000
        /*0020*/ 	.short	0x0001
        /*0022*/ 	.short	0x0008
        /*0024*/ 	.byte	0x00, 0xf5, 0x21, 0x00


	//----- nvinfo : EIATTR_KPARAM_INFO
	.align		4
.L_11:
        /*0028*/ 	.byte	0x04, 0x17
        /*002a*/ 	.short	(.L_13 - .L_12)
.L_12:
        /*002c*/ 	.word	0x00000000
        /*0030*/ 	.short	0x0000
        /*0032*/ 	.short	0x0000
        /*0034*/ 	.byte	0x00, 0xf5, 0x21, 0x00


	//----- nvinfo : EIATTR_SPARSE_MMA_MASK
	.align		4
.L_13:
        /*0038*/ 	.byte	0x03, 0x50
        /*003a*/ 	.short	0x0000


	//----- nvinfo : EIATTR_MAXREG_COUNT
	.align		4
        /*003c*/ 	.byte	0x03, 0x1b
        /*003e*/ 	.short	0x00ff


	//----- nvinfo : EIATTR_NUM_BARRIERS
	.align		4
        /*0040*/ 	.byte	0x02, 0x4c
        /*0042*/ 	.byte	0x01
	.zero		1


	//----- nvinfo : EIATTR_MERCURY_ISA_VERSION
	.align		4
        /*0044*/ 	.byte	0x03, 0x5f
        /*0046*/ 	.short	0x0101


	//----- nvinfo : EIATTR_VRC_CTA_INIT_COUNT
	.align		4
        /*0048*/ 	.byte	0x02, 0x4a
	.zero		1
	.zero		1


	//----- nvinfo : EIATTR_EXIT_INSTR_OFFSETS
	.align		4
        /*004c*/ 	.byte	0x04, 0x1c
        /*004e*/ 	.short	(.L_15 - .L_14)


	//   ....[0]....
.L_14:
        /*0050*/ 	.word	0x00001d60


	//----- nvinfo : EIATTR_MAX_THREADS
	.align		4
.L_15:
        /*0054*/ 	.byte	0x04, 0x05
        /*0056*/ 	.short	(.L_17 - .L_16)
.L_16:
        /*0058*/ 	.word	0x00000100
        /*005c*/ 	.word	0x00000001
        /*0060*/ 	.word	0x00000001


	//----- nvinfo : EIATTR_CBANK_PARAM_SIZE
	.align		4
.L_17:
        /*0064*/ 	.byte	0x03, 0x19
        /*0066*/ 	.short	0x0018


	//----- nvinfo : EIATTR_PARAM_CBANK
	.align		4
        /*0068*/ 	.byte	0x04, 0x0a
        /*006a*/ 	.short	(.L_19 - .L_18)
	.align		4
.L_18:
        /*006c*/ 	.word	index@(.nv.constant0.candidate5)
        /*0070*/ 	.short	0x0380
        /*0072*/ 	.short	0x0018


	//----- nvinfo : EIATTR_SW_WAR
	.align		4
.L_19:
        /*0074*/ 	.byte	0x04, 0x36
        /*0076*/ 	.short	(.L_21 - .L_20)
.L_20:
        /*0078*/ 	.word	0x00000008
.L_21:


//--------------------- .nv.callgraph             --------------------------
	.section	.nv.callgraph,"",@"SHT_CUDA_CALLGRAPH"
	.align	4
	.sectionentsize	8
	.align		4
        /*0000*/ 	.word	0x00000000
	.align		4
        /*0004*/ 	.word	0xffffffff
	.align		4
        /*0008*/ 	.word	0x00000000
	.align		4
        /*000c*/ 	.word	0xfffffffe
	.align		4
        /*0010*/ 	.word	0x00000000
	.align		4
        /*0014*/ 	.word	0xfffffffd
	.align		4
        /*0018*/ 	.word	0x00000000
	.align		4
        /*001c*/ 	.word	0xfffffffc


//--------------------- .text.candidate5          --------------------------
	.section	.text.candidate5,"ax",@progbits
	.align	128
        .global         candidate5
        .type           candidate5,@function
        .size           candidate5,(.L_x_3 - candidate5)
        .other          candidate5,@"STO_CUDA_ENTRY STV_DEFAULT"
candidate5:
.text.candidate5:
[----:B------:R-:W-:Y:S01]  /*0000*/  LDC R1, c[0x0][0x37c] ;  /* 0x0000df00ff017b82 */ /* 0x000fe20000000800 */
[----:B------:R-:W0:Y:S07]  /*0010*/  S2R R2, SR_TID.X ;  /* 0x0000000000027919 */ /* 0x000e2e0000002100 */
[----:B------:R-:W1:Y:S01]  /*0020*/  S2UR UR6, SR_CTAID.X ;  /* 0x00000000000679c3 */ /* 0x000e620000002500 */
[----:B------:R-:W-:Y:S02]  /*0030*/  HFMA2 R25, -RZ, RZ, 0, 0 ;  /* 0x00000000ff197431 */ /* 0x000fe400000001ff */
[----:B------:R-:W-:Y:S01]  /*0040*/  IMAD.MOV.U32 R85, RZ, RZ, RZ ;  /* 0x000000ffff557224 */ /* 0x000fe200078e00ff */
[----:B------:R-:W-:-:S02]  /*0050*/  CS2R R26, SRZ ;  /* 0x00000000001a7805 */ /* 0x000fc4000001ff00 */
[----:B------:R-:W-:Y:S02]  /*0060*/  CS2R R28, SRZ ;  /* 0x00000000001c7805 */ /* 0x000fe4000001ff00 */
[----:B------:R-:W-:Y:S02]  /*0070*/  CS2R R30, SRZ ;  /* 0x00000000001e7805 */ /* 0x000fe4000001ff00 */
[----:B------:R-:W-:Y:S02]  /*0080*/  CS2R R32, SRZ ;  /* 0x0000000000207805 */ /* 0x000fe4000001ff00 */
[----:B------:R-:W-:Y:S02]  /*0090*/  CS2R R34, SRZ ;  /* 0x0000000000227805 */ /* 0x000fe4000001ff00 */
[----:B------:R-:W-:Y:S02]  /*00a0*/  CS2R R36, SRZ ;  /* 0x0000000000247805 */ /* 0x000fe4000001ff00 */
        /* <DEDUP_REMOVED lines=14> */
[----:B------:R-:W-:Y:S01]  /*0190*/  CS2R R66, SRZ ;  /* 0x0000000000427805 */ /* 0x000fe2000001ff00 */
[----:B-1----:R-:W-:Y:S01]  /*01a0*/  UIMAD.WIDE.U32 UR4, UR6, -0x6db6db6d, URZ ;  /* 0x92492493060478a5 */ /* 0x002fe2000f8e00ff */
[----:B------:R-:W-:Y:S02]  /*01b0*/  CS2R R68, SRZ ;  /* 0x0000000000447805 */ /* 0x000fe4000001ff00 */
[----:B------:R-:W-:Y:S02]  /*01c0*/  CS2R R70, SRZ ;  /* 0x0000000000467805 */ /* 0x000fe4000001ff00 */
[----:B------:R-:W-:Y:S01]  /*01d0*/  CS2R R72, SRZ ;  /* 0x0000000000487805 */ /* 0x000fe2000001ff00 */
[----:B------:R-:W-:Y:S01]  /*01e0*/  USHF.R.U32.HI UR5, URZ, 0x4, UR5 ;  /* 0x00000004ff057899 */ /* 0x000fe20008011605 */
[----:B------:R-:W-:-:S02]  /*01f0*/  CS2R R74, SRZ ;  /* 0x00000000004a7805 */ /* 0x000fc4000001ff00 */
[----:B------:R-:W-:Y:S02]  /*0200*/  CS2R R76, SRZ ;  /* 0x00000000004c7805 */ /* 0x000fe4000001ff00 */
[C---:B0-----:R-:W-:Y:S01]  /*0210*/  IADD3 R0, PT, PT, R2.reuse, 0x20, RZ ;  /* 0x0000002002007810 */ /* 0x041fe20007ffe0ff */
[C---:B------:R-:W-:Y:S01]  /*0220*/  VIADD R5, R2.reuse, 0x60 ;  /* 0x0000006002057836 */ /* 0x040fe20000000000 */
[C---:B------:R-:W-:Y:S01]  /*0230*/  IADD3 R4, PT, PT, R2.reuse, 0x40, RZ ;  /* 0x0000004002047810 */ /* 0x040fe20007ffe0ff */
[----:B------:R-:W-:Y:S01]  /*0240*/  VIADD R7, R2, 0x10 ;  /* 0x0000001002077836 */ /* 0x000fe20000000000 */
[----:B------:R-:W-:Y:S01]  /*0250*/  LOP3.LUT R3, R0, 0xffff, RZ, 0xc0, !PT ;  /* 0x0000ffff00037812 */ /* 0x000fe200078ec0ff */
[----:B------:R-:W-:Y:S01]  /*0260*/  VIADD R11, R2, 0x50 ;  /* 0x00000050020b7836 */ /* 0x000fe20000000000 */
[----:B------:R-:W-:Y:S01]  /*0270*/  LOP3.LUT R6, R4, 0xffff, RZ, 0xc0, !PT ;  /* 0x0000ffff04067812 */ /* 0x000fe200078ec0ff */
[----:B------:R-:W-:Y:S01]  /*0280*/  UIMAD UR4, UR5, -0x1c, UR6 ;  /* 0xffffffe4050478a4 */ /* 0x000fe2000f8e0206 */
[----:B------:R-:W-:Y:S01]  /*0290*/  LOP3.LUT R8, R5, 0xffff, RZ, 0xc0, !PT ;  /* 0x0000ffff05087812 */ /* 0x000fe200078ec0ff */
[----:B------:R-:W-:Y:S01]  /*02a0*/  IMAD R3, R3, 0x24a, RZ ;  /* 0x0000024a03037824 */ /* 0x000fe200078e02ff */
[----:B------:R-:W-:-:S02]  /*02b0*/  IADD3 R9, PT, PT, R2, 0x30, RZ ;  /* 0x0000003002097810 */ /* 0x000fc40007ffe0ff */
[----:B------:R-:W-:Y:S02]  /*02c0*/  CS2R R78, SRZ ;  /* 0x00000000004e7805 */ /* 0x000fe4000001ff00 */
[----:B------:R-:W-:Y:S01]  /*02d0*/  LOP3.LUT R12, R11, 0xffff, RZ, 0xc0, !PT ;  /* 0x0000ffff0b0c7812 */ /* 0x000fe200078ec0ff */
[----:B------:R-:W-:Y:S01]  /*02e0*/  IMAD.U32 R15, RZ, RZ, UR4 ;  /* 0x00000004ff0f7e24 */ /* 0x000fe2000f8e00ff */
[----:B------:R-:W-:Y:S01]  /*02f0*/  SHF.R.U32.HI R3, RZ, 0x10, R3 ;  /* 0x00000010ff037819 */ /* 0x000fe20000011603 */
[----:B------:R-:W-:Y:S01]  /*0300*/  IMAD.U32 R24, RZ, RZ, UR4 ;  /* 0x00000004ff187e24 */ /* 0x000fe2000f8e00ff */
[----:B------:R-:W-:Y:S01]  /*0310*/  LOP3.LUT R10, R9, 0xffff, RZ, 0xc0, !PT ;  /* 0x0000ffff090a7812 */ /* 0x000fe200078ec0ff */
[----:B------:R-:W-:Y:S01]  /*0320*/  IMAD R12, R12, 0x24a, RZ ;  /* 0x0000024a0c0c7824 */ /* 0x000fe200078e02ff */
[----:B------:R-:W-:Y:S01]  /*0330*/  PRMT R3, R3, 0x9910, RZ ;  /* 0x0000991003037816 */ /* 0x000fe200000000ff */
[----:B------:R-:W0:Y:S01]  /*0340*/  LDCU.64 UR10, c[0x0][0x358] ;  /* 0x00006b00ff0a77ac */ /* 0x000e220008000a00 */
[----:B------:R-:W-:Y:S01]  /*0350*/  MOV R80, RZ ;  /* 0x000000ff00507202 */ /* 0x000fe20000000f00 */
[----:B------:R-:W-:Y:S01]  /*0360*/  IMAD R10, R10, 0x24a, RZ ;  /* 0x0000024a0a0a7824 */ /* 0x000fe200078e02ff */
[----:B------:R-:W-:Y:S01]  /*0370*/  SHF.R.U32.HI R12, RZ, 0x10, R12 ;  /* 0x00000010ff0c7819 */ /* 0x000fe2000001160c */
[----:B------:R-:W-:Y:S01]  /*0380*/  IMAD R3, R3, 0x70, RZ ;  /* 0x0000007003037824 */ /* 0x000fe200078e02ff */
[----:B------:R-:W-:-:S02]  /*0390*/  UPLOP3.LUT UP0, UPT, UPT, UPT, UPT, 0x80, 0x8 ;  /* 0x000000000008789c */ /* 0x000fc40003f0f070 */
[----:B------:R-:W-:Y:S01]  /*03a0*/  SHF.R.U32.HI R10, RZ, 0x10, R10 ;  /* 0x00000010ff0a7819 */ /* 0x000fe2000001160a */
[----:B------:R-:W-:Y:S01]  /*03b0*/  IMAD.MOV R3, RZ, RZ, -R3 ;  /* 0x000000ffff037224 */ /* 0x000fe200078e0a03 */
[----:B------:R-:W-:Y:S02]  /*03c0*/  PRMT R12, R12, 0x9910, RZ ;  /* 0x000099100c0c7816 */ /* 0x000fe400000000ff */
[----:B------:R-:W-:Y:S02]  /*03d0*/  PRMT R10, R10, 0x9910, RZ ;  /* 0x000099100a0a7816 */ /* 0x000fe400000000ff */
[----:B------:R-:W-:-:S04]  /*03e0*/  PRMT R3, R3, 0x7710, RZ ;  /* 0x0000771003037816 */ /* 0x000fc800000000ff */
[----:B------:R-:W-:Y:S01]  /*03f0*/  IADD3 R3, PT, PT, R0, R3, RZ ;  /* 0x0000000300037210 */ /* 0x000fe20007ffe0ff */
[----:B------:R-:W-:Y:S02]  /*0400*/  IMAD R0, R6, 0x24a, RZ ;  /* 0x0000024a06007824 */ /* 0x000fe400078e02ff */
[----:B------:R-:W-:Y:S01]  /*0410*/  IMAD R6, R8, 0x24a, RZ ;  /* 0x0000024a08067824 */ /* 0x000fe200078e02ff */
[----:B------:R-:W-:Y:S02]  /*0420*/  LOP3.LUT R8, R7, 0xffff, RZ, 0xc0, !PT ;  /* 0x0000ffff07087812 */ /* 0x000fe400078ec0ff */
[----:B------:R-:W-:Y:S02]  /*0430*/  SHF.R.U32.HI R0, RZ, 0x10, R0 ;  /* 0x00000010ff007819 */ /* 0x000fe40000011600 */
[----:B------:R-:W-:Y:S01]  /*0440*/  SHF.R.U32.HI R6, RZ, 0x10, R6 ;  /* 0x00000010ff067819 */ /* 0x000fe20000011606 */
[----:B------:R-:W-:Y:S01]  /*0450*/  IMAD R8, R8, 0x24a, RZ ;  /* 0x0000024a08087824 */ /* 0x000fe200078e02ff */
[----:B------:R-:W-:-:S02]  /*0460*/  PRMT R0, R0, 0x9910, RZ ;  /* 0x0000991000007816 */ /* 0x000fc400000000ff */
[----:B------:R-:W-:Y:S02]  /*0470*/  PRMT R6, R6, 0x9910, RZ ;  /* 0x0000991006067816 */ /* 0x000fe400000000ff */
[----:B------:R-:W-:Y:S01]  /*0480*/  SHF.R.U32.HI R8, RZ, 0x10, R8 ;  /* 0x00000010ff087819 */ /* 0x000fe20000011608 */
[----:B------:R-:W-:Y:S01]  /*0490*/  IMAD R0, R0, 0x70, RZ ;  /* 0x0000007000007824 */ /* 0x000fe200078e02ff */
[----:B------:R-:W-:Y:S01]  /*04a0*/  LOP3.LUT R3, R3, 0xffff, RZ, 0xc0, !PT ;  /* 0x0000ffff03037812 */ /* 0x000fe200078ec0ff */
[----:B------:R-:W-:Y:S01]  /*04b0*/  IMAD R6, R6, 0x70, RZ ;  /* 0x0000007006067824 */ /* 0x000fe200078e02ff */
[----:B------:R-:W-:Y:S02]  /*04c0*/  PRMT R13, R8, 0x9910, RZ ;  /* 0x00009910080d7816 */ /* 0x000fe400000000ff */
[----:B------:R-:W-:Y:S01]  /*04d0*/  IADD3 R0, PT, PT, RZ, -R0, RZ ;  /* 0x80000000ff007210 */ /* 0x000fe20007ffe0ff */
[----:B------:R-:W-:Y:S01]  /*04e0*/  IMAD.MOV R8, RZ, RZ, -R6 ;  /* 0x000000ffff087224 */ /* 0x000fe200078e0a06 */
[----:B------:R-:W-:-:S02]  /*04f0*/  MOV R6, R13 ;  /* 0x0000000d00067202 */ /* 0x000fc40000000f00 */
[----:B------:R-:W-:Y:S02]  /*0500*/  PRMT R13, R0, 0x7710, RZ ;  /* 0x00007710000d7816 */ /* 0x000fe400000000ff */
[----:B------:R-:W-:Y:S01]  /*0510*/  PRMT R0, R8, 0x7710, RZ ;  /* 0x0000771008007816 */ /* 0x000fe200000000ff */
[----:B------:R-:W-:Y:S01]  /*0520*/  IMAD.MOV.U32 R8, RZ, RZ, R10 ;  /* 0x000000ffff087224 */ /* 0x000fe200078e000a */
[----:B------:R-:W-:Y:S01]  /*0530*/  MOV R10, R12 ;  /* 0x0000000c000a7202 */ /* 0x000fe20000000f00 */
[----:B------:R-:W-:Y:S01]  /*0540*/  IMAD.IADD R4, R4, 0x1, R13 ;  /* 0x0000000104047824 */ /* 0x000fe200078e020d */
[----:B------:R-:W-:Y:S01]  /*0550*/  IADD3 R5, PT, PT, R5, R0, RZ ;  /* 0x0000000005057210 */ /* 0x000fe20007ffe0ff */
[----:B------:R-:W-:Y:S01]  /*0560*/  IMAD R0, R6, 0x70, RZ ;  /* 0x0000007006007824 */ /* 0x000fe200078e02ff */
[----:B------:R-:W-:Y:S01]  /*0570*/  MOV R13, UR4 ;  /* 0x00000004000d7c02 */ /* 0x000fe20008000f00 */
[----:B------:R-:W-:Y:S01]  /*0580*/  IMAD R6, R8, 0x70, RZ ;  /* 0x0000007008067824 */ /* 0x000fe200078e02ff */
[----:B------:R-:W-:Y:S01]  /*0590*/  LOP3.LUT R4, R4, 0xffff, RZ, 0xc0, !PT ;  /* 0x0000ffff04047812 */ /* 0x000fe200078ec0ff */
[----:B------:R-:W-:-:S02]  /*05a0*/  IMAD.MOV R0, RZ, RZ, -R0 ;  /* 0x000000ffff007224 */ /* 0x000fc400078e0a00 */
[----:B------:R-:W-:Y:S01]  /*05b0*/  IMAD R8, R10, 0x70, RZ ;  /* 0x000000700a087824 */ /* 0x000fe200078e02ff */
[----:B------:R-:W-:Y:S01]  /*05c0*/  IADD3 R10, PT, PT, RZ, -R6, RZ ;  /* 0x80000006ff0a7210 */ /* 0x000fe20007ffe0ff */
[----:B------:R-:W-:Y:S01]  /*05d0*/  IMAD R18, R13, 0x70, R4 ;  /* 0x000000700d127824 */ /* 0x000fe200078e0204 */
[----:B------:R-:W-:Y:S01]  /*05e0*/  PRMT R6, R0, 0x7710, RZ ;  /* 0x0000771000067816 */ /* 0x000fe200000000ff */
[----:B------:R-:W-:Y:S01]  /*05f0*/  IMAD.MOV R12, RZ, RZ, -R8 ;  /* 0x000000ffff0c7224 */ /* 0x000fe200078e0a08 */
[----:B------:R-:W-:Y:S02]  /*0600*/  LOP3.LUT R0, R2, 0x100, RZ, 0xfc, !PT ;  /* 0x0000010002007812 */ /* 0x000fe400078efcff */
[----:B------:R-:W-:Y:S02]  /*0610*/  IADD3 R7, PT, PT, R7, R6, RZ ;  /* 0x0000000607077210 */ /* 0x000fe40007ffe0ff */
[----:B------:R-:W-:Y:S02]  /*0620*/  LOP3.LUT R6, R0, 0xffff, RZ, 0xc0, !PT ;  /* 0x0000ffff00067812 */ /* 0x000fe400078ec0ff */
[----:B------:R-:W-:-:S02]  /*0630*/  PRMT R8, R10, 0x7710, RZ ;  /* 0x000077100a087816 */ /* 0x000fc400000000ff */
[----:B------:R-:W-:Y:S01]  /*0640*/  LOP3.LUT R0, R5, 0xffff, RZ, 0xc0, !PT ;  /* 0x0000ffff05007812 */ /* 0x000fe200078ec0ff */
[----:B------:R-:W-:Y:S01]  /*0650*/  IMAD R6, R6, 0x24a, RZ ;  /* 0x0000024a06067824 */ /* 0x000fe200078e02ff */
[----:B------:R-:W-:Y:S01]  /*0660*/  PRMT R10, R12, 0x7710, RZ ;  /* 0x000077100c0a7816 */ /* 0x000fe200000000ff */
[----:B------:R-:W-:Y:S01]  /*0670*/  IMAD.IADD R9, R9, 0x1, R8 ;  /* 0x0000000109097824 */ /* 0x000fe200078e0208 */
[----:B------:R-:W-:Y:S01]  /*0680*/  LOP3.LUT R7, R7, 0xffff, RZ, 0xc0, !PT ;  /* 0x0000ffff07077812 */ /* 0x000fe200078ec0ff */
[----:B------:R-:W-:Y:S01]  /*0690*/  IMAD.U32 R8, RZ, RZ, UR4 ;  /* 0x00000004ff087e24 */ /* 0x000fe2000f8e00ff */
[----:B------:R-:W-:Y:S01]  /*06a0*/  IADD3 R11, PT, PT, R11, R10, RZ ;  /* 0x0000000a0b0b7210 */ /* 0x000fe20007ffe0ff */
[----:B------:R-:W-:Y:S01]  /*06b0*/  IMAD R20, R15, 0x70, R0 ;  /* 0x000000700f147824 */ /* 0x000fe200078e0200 */
[----:B------:R-:W-:Y:S01]  /*06c0*/  SHF.R.U32.HI R0, RZ, 0x10, R6 ;  /* 0x00000010ff007819 */ /* 0x000fe20000011606 */
[----:B------:R-:W-:Y:S01]  /*06d0*/  IMAD R5, R8, 0x70, R3 ;  /* 0x0000007008057824 */ /* 0x000fe200078e0203 */
[----:B------:R-:W-:-:S02]  /*06e0*/  LOP3.LUT R3, R2, 0x800, RZ, 0xfc, !PT ;  /* 0x0000080002037812 */ /* 0x000fc400078efcff */
[----:B------:R-:W-:Y:S02]  /*06f0*/  PRMT R4, R0, 0x9910, RZ ;  /* 0x0000991000047816 */ /* 0x000fe400000000ff */
[----:B------:R-:W-:Y:S02]  /*0700*/  LOP3.LUT R0, R2, 0xffff, RZ, 0xc0, !PT ;  /* 0x0000ffff02007812 */ /* 0x000fe400078ec0ff */
[----:B------:R-:W-:Y:S02]  /*0710*/  LOP3.LUT R6, R3, 0xffff, RZ, 0xc0, !PT ;  /* 0x0000ffff03067812 */ /* 0x000fe400078ec0ff */
[----:B------:R-:W-:Y:S02]  /*0720*/  MOV R3, R4 ;  /* 0x0000000400037202 */ /* 0x000fe40000000f00 */
[----:B------:R-:W-:Y:S01]  /*0730*/  LOP3.LUT R11, R11, 0xffff, RZ, 0xc0, !PT ;  /* 0x0000ffff0b0b7812 */ /* 0x000fe200078ec0ff */
[----:B------:R-:W-:Y:S01]  /*0740*/  IMAD R16, R6, 0x925, RZ ;  /* 0x0000092506107824 */ /* 0x000fe200078e02ff */
[----:B------:R-:W-:Y:S01]  /*0750*/  LOP3.LUT R4, R2, 0x200, RZ, 0xfc, !PT ;  /* 0x0000020002047812 */ /* 0x000fe200078efcff */
[----:B------:R-:W-:Y:S01]  /*0760*/  IMAD R3, R3, 0xc40, RZ ;  /* 0x00000c4003037824 */ /* 0x000fe200078e02ff */
[----:B------:R-:W-:Y:S01]  /*0770*/  SHF.R.U32.HI R0, RZ, 0x4, R0 ;  /* 0x00000004ff007819 */ /* 0x000fe20000011600 */
[----:B------:R-:W-:Y:S01]  /*0780*/  IMAD R11, R8, 0x70, R11 ;  /* 0x00000070080b7824 */ /* 0x000fe200078e020b */
[----:B------:R-:W-:-:S02]  /*0790*/  LOP3.LUT R6, R2, 0x300, RZ, 0xfc, !PT ;  /* 0x0000030002067812 */ /* 0x000fc400078efcff */
[----:B------:R-:W-:Y:S02]  /*07a0*/  LOP3.LUT R4, R4, 0xffff, RZ, 0xc0, !PT ;  /* 0x0000ffff04047812 */ /* 0x000fe400078ec0ff */
[----:B------:R-:W-:Y:S02]  /*07b0*/  PRMT R8, R0, 0x9910, RZ ;  /* 0x0000991000087816 */ /* 0x000fe400000000ff */
[----:B------:R-:W-:Y:S01]  /*07c0*/  SHF.R.U32.HI R16, RZ, 0x12, R16 ;  /* 0x00000012ff107819 */ /* 0x000fe20000011610 */
[----:B------:R-:W-:Y:S01]  /*07d0*/  IMAD R4, R4, 0x493, RZ ;  /* 0x0000049304047824 */ /* 0x000fe200078e02ff */
[----:B------:R-:W-:Y:S01]  /*07e0*/  LOP3.LUT R0, R3, 0xffff, RZ, 0xc0, !PT ;  /* 0x0000ffff03007812 */ /* 0x000fe200078ec0ff */
[----:B------:R-:W-:Y:S01]  /*07f0*/  IMAD.MOV.U32 R3, RZ, RZ, R8 ;  /* 0x000000ffff037224 */ /* 0x000fe200078e0008 */
[----:B------:R-:W-:Y:S01]  /*0800*/  LOP3.LUT R6, R6, 0xffff, RZ, 0xc0, !PT ;  /* 0x0000ffff06067812 */ /* 0x000fe200078ec0ff */
[----:B------:R-:W-:Y:S01]  /*0810*/  IMAD R16, R16, 0xc40, R5 ;  /* 0x00000c4010107824 */ /* 0x000fe200078e0205 */
[----:B------:R-:W-:Y:S01]  /*0820*/  IADD3 R0, PT, PT, R0, R5, RZ ;  /* 0x0000000500007210 */ /* 0x000fe20007ffe0ff */
[----:B------:R-:W-:Y:S01]  /*0830*/  IMAD R3, R3, 0x25, RZ ;  /* 0x0000002503037824 */ /* 0x000fe200078e02ff */
[----:B------:R-:W-:Y:S01]  /*0840*/  LOP3.LUT R9, R9, 0xffff, RZ, 0xc0, !PT ;  /* 0x0000ffff09097812 */ /* 0x000fe200078ec0ff */
[----:B------:R-:W-:Y:S01]  /*0850*/  IMAD R5, R6, 0x493, RZ ;  /* 0x0000049306057824 */ /* 0x000fe200078e02ff */
[----:B------:R-:W-:-:S02]  /*0860*/  SHF.R.U32.HI R4, RZ, 0x11, R4 ;  /* 0x00000011ff047819 */ /* 0x000fc40000011604 */
[----:B------:R-:W-:Y:S01]  /*0870*/  LOP3.LUT R8, R2, 0x900, RZ, 0xfc, !PT ;  /* 0x0000090002087812 */ /* 0x000fe200078efcff */
[----:B------:R-:W-:Y:S01]  /*0880*/  IMAD R24, R24, 0x70, R9 ;  /* 0x0000007018187824 */ /* 0x000fe200078e0209 */
[----:B------:R-:W-:Y:S02]  /*0890*/  MOV R10, UR4 ;  /* 0x00000004000a7c02 */ /* 0x000fe40008000f00 */
[----:B------:R-:W-:Y:S02]  /*08a0*/  SHF.R.U32.HI R5, RZ, 0x11, R5 ;  /* 0x00000011ff057819 */ /* 0x000fe40000011605 */
[----:B------:R-:W-:Y:S01]  /*08b0*/  PRMT R4, R4, 0x9910, RZ ;  /* 0x0000991004047816 */ /* 0x000fe200000000ff */
[----:B------:R-:W-:Y:S01]  /*08c0*/  IMAD R7, R10, 0x70, R7 ;  /* 0x000000700a077824 */ /* 0x000fe200078e0207 */
[----:B------:R-:W-:Y:S02]  /*08d0*/  LOP3.LUT R3, R3, 0xffff, RZ, 0xc0, !PT ;  /* 0x0000ffff03037812 */ /* 0x000fe400078ec0ff */
[----:B------:R-:W-:Y:S01]  /*08e0*/  LOP3.LUT R9, R2, 0xa00, RZ, 0xfc, !PT ;  /* 0x00000a0002097812 */ /* 0x000fe200078efcff */
[----:B------:R-:W-:Y:S01]  /*08f0*/  IMAD R4, R4, 0xc40, RZ ;  /* 0x00000c4004047824 */ /* 0x000fe200078e02ff */
[----:B------:R-:W-:-:S02]  /*0900*/  LOP3.LUT R8, R8, 0xffff, RZ, 0xc0, !PT ;  /* 0x0000ffff08087812 */ /* 0x000fc400078ec0ff */
[----:B------:R-:W-:Y:S02]  /*0910*/  PRMT R5, R5, 0x9910, RZ ;  /* 0x0000991005057816 */ /* 0x000fe400000000ff */
[----:B------:R-:W-:Y:S02]  /*0920*/  SHF.R.U32.HI R3, RZ, 0x8, R3 ;  /* 0x00000008ff037819 */ /* 0x000fe40000011603 */
[----:B------:R-:W-:Y:S01]  /*0930*/  LOP3.LUT R10, R9, 0xffff, RZ, 0xc0, !PT ;  /* 0x0000ffff090a7812 */ /* 0x000fe200078ec0ff */
[----:B------:R-:W-:Y:S01]  /*0940*/  IMAD R9, R8, 0x925, RZ ;  /* 0x0000092508097824 */ /* 0x000fe200078e02ff */
[----:B------:R-:W-:Y:S01]  /*0950*/  PRMT R8, R3, 0x9910, RZ ;  /* 0x0000991003087816 */ /* 0x000fe200000000ff */
[----:B------:R-:W-:Y:S01]  /*0960*/  IMAD R5, R5, 0xc40, RZ ;  /* 0x00000c4005057824 */ /* 0x000fe200078e02ff */
[----:B------:R-:W-:Y:S01]  /*0970*/  LOP3.LUT R17, R4, 0xffff, RZ, 0xc0, !PT ;  /* 0x0000ffff04117812 */ /* 0x000fe200078ec0ff */
[----:B------:R-:W-:Y:S01]  /*0980*/  IMAD R10, R10, 0x925, RZ ;  /* 0x000009250a0a7824 */ /* 0x000fe200078e02ff */
[----:B------:R-:W-:Y:S01]  /*0990*/  SHF.R.U32.HI R9, RZ, 0x12, R9 ;  /* 0x00000012ff097819 */ /* 0x000fe20000011609 */
[----:B------:R-:W-:Y:S01]  /*09a0*/  IMAD R4, R8, 0x70, RZ ;  /* 0x0000007008047824 */ /* 0x000fe200078e02ff */
[----:B------:R-:W-:Y:S01]  /*09b0*/  LOP3.LUT R5, R5, 0xffff, RZ, 0xc0, !PT ;  /* 0x0000ffff05057812 */ /* 0x000fe200078ec0ff */
[--C-:B------:R-:W-:Y:S01]  /*09c0*/  IMAD.IADD R17, R17, 0x1, R18.reuse ;  /* 0x0000000111117824 */ /* 0x100fe200078e0212 */
[----:B------:R-:W-:Y:S01]  /*09d0*/  LOP3.LUT R6, R2, 0x400, RZ, 0xfc, !PT ;  /* 0x0000040002067812 */ /* 0x000fe200078efcff */
[----:B------:R-:W-:Y:S01]  /*09e0*/  IMAD R18, R9, 0xc40, R18 ;  /* 0x00000c4009127824 */ /* 0x000fe200078e0212 */
[----:B------:R-:W-:Y:S01]  /*09f0*/  IADD3 R19, PT, PT, R5, R20, RZ ;  /* 0x0000001405137210 */ /* 0x000fe20007ffe0ff */
[----:B------:R-:W-:Y:S01]  /*0a00*/  IMAD.MOV R9, RZ, RZ, -R4 ;  /* 0x000000ffff097224 */ /* 0x000fe200078e0a04 */
[----:B------:R-:W-:-:S02]  /*0a10*/  LOP3.LUT R5, R6, 0xffff, RZ, 0xc0, !PT ;  /* 0x0000ffff06057812 */ /* 0x000fc400078ec0ff */
[----:B------:R-:W-:Y:S02]  /*0a20*/  LOP3.LUT R4, R2, 0x500, RZ, 0xfc, !PT ;  /* 0x0000050002047812 */ /* 0x000fe400078efcff */
[----:B------:R-:W-:Y:S01]  /*0a30*/  SHF.R.U32.HI R13, RZ, 0x12, R10 ;  /* 0x00000012ff0d7819 */ /* 0x000fe2000001160a */
[----:B------:R-:W-:Y:S01]  /*0a40*/  IMAD R10, R5, 0x925, RZ ;  /* 0x00000925050a7824 */ /* 0x000fe200078e02ff */
[----:B------:R-:W-:Y:S02]  /*0a50*/  PRMT R9, R9, 0x7710, RZ ;  /* 0x0000771009097816 */ /* 0x000fe400000000ff */
[----:B------:R-:W-:Y:S01]  /*0a60*/  LOP3.LUT R12, R4, 0xffff, RZ, 0xc0, !PT ;  /* 0x0000ffff040c7812 */ /* 0x000fe200078ec0ff */
[----:B------:R-:W-:Y:S01]  /*0a70*/  IMAD R20, R13, 0xc40, R20 ;  /* 0x00000c400d147824 */ /* 0x000fe200078e0214 */
[----:B------:R-:W-:Y:S02]  /*0a80*/  LOP3.LUT R5, R2, 0x600, RZ, 0xfc, !PT ;  /* 0x0000060002057812 */ /* 0x000fe400078efcff */
[----:B------:R-:W-:Y:S01]  /*0a90*/  IADD3 R4, PT, PT, R9, R2, RZ ;  /* 0x0000000209047210 */ /* 0x000fe20007ffe0ff */
[----:B------:R-:W-:Y:S01]  /*0aa0*/  IMAD R12, R12, 0x925, RZ ;  /* 0x000009250c0c7824 */ /* 0x000fe200078e02ff */
[----:B------:R-:W-:-:S02]  /*0ab0*/  LOP3.LUT R6, R2, 0xb00, RZ, 0xfc, !PT ;  /* 0x00000b0002067812 */ /* 0x000fc400078efcff */
[C---:B------:R-:W-:Y:S02]  /*0ac0*/  LOP3.LUT R8, R2.reuse, 0xc00, RZ, 0xfc, !PT ;  /* 0x00000c0002087812 */ /* 0x040fe400078efcff */
[----:B------:R-:W-:Y:S02]  /*0ad0*/  LOP3.LUT R9, R2, 0xd00, RZ, 0xfc, !PT ;  /* 0x00000d0002097812 */ /* 0x000fe400078efcff */
[----:B------:R-:W-:Y:S02]  /*0ae0*/  SHF.R.U32.HI R2, RZ, 0x12, R10 ;  /* 0x00000012ff027819 */ /* 0x000fe4000001160a */
[----:B------:R-:W-:Y:S02]  /*0af0*/  LOP3.LUT R5, R5, 0xffff, RZ, 0xc0, !PT ;  /* 0x0000ffff05057812 */ /* 0x000fe400078ec0ff */
[----:B------:R-:W-:Y:S02]  /*0b00*/  LOP3.LUT R10, R6, 0xffff, RZ, 0xc0, !PT ;  /* 0x0000ffff060a7812 */ /* 0x000fe400078ec0ff */
[----:B------:R-:W-:Y:S01]  /*0b10*/  PRMT R6, R2, 0x9910, RZ ;  /* 0x0000991002067816 */ /* 0x000fe200000000ff */
[----:B------:R-:W-:Y:S01]  /*0b20*/  IMAD R5, R5, 0x925, RZ ;  /* 0x0000092505057824 */ /* 0x000fe200078e02ff */
[----:B------:R-:W-:Y:S01]  /*0b30*/  SHF.R.U32.HI R2, RZ, 0x12, R12 ;  /* 0x00000012ff027819 */ /* 0x000fe2000001160c */
[----:B------:R-:W-:Y:S01]  /*0b40*/  IMAD R10, R10, 0x925, RZ ;  /* 0x000009250a0a7824 */ /* 0x000fe200078e02ff */
[----:B------:R-:W-:-:S02]  /*0b50*/  LOP3.LUT R9, R9, 0xffff, RZ, 0xc0, !PT ;  /* 0x0000ffff09097812 */ /* 0x000fc400078ec0ff */
[----:B------:R-:W-:Y:S01]  /*0b60*/  PRMT R12, R2, 0x9910, RZ ;  /* 0x00009910020c7816 */ /* 0x000fe200000000ff */
[----:B------:R-:W-:Y:S01]  /*0b70*/  IMAD R2, R6, 0xc40, RZ ;  /* 0x00000c4006027824 */ /* 0x000fe200078e02ff */
[----:B------:R-:W-:Y:S01]  /*0b80*/  SHF.R.U32.HI R5, RZ, 0x12, R5 ;  /* 0x00000012ff057819 */ /* 0x000fe20000011605 */
[----:B------:R-:W-:Y:S01]  /*0b90*/  IMAD R9, R9, 0x925, RZ ;  /* 0x0000092509097824 */ /* 0x000fe200078e02ff */
[----:B------:R-:W-:Y:S02]  /*0ba0*/  LOP3.LUT R8, R8, 0xffff, RZ, 0xc0, !PT ;  /* 0x0000ffff08087812 */ /* 0x000fe400078ec0ff */
[----:B------:R-:W-:Y:S01]  /*0bb0*/  PRMT R6, R5, 0x9910, RZ ;  /* 0x0000991005067816 */ /* 0x000fe200000000ff */
[----:B------:R-:W-:Y:S01]  /*0bc0*/  IMAD.MOV.U32 R5, RZ, RZ, R12 ;  /* 0x000000ffff057224 */ /* 0x000fe200078e000c */
[----:B------:R-:W-:Y:S01]  /*0bd0*/  LOP3.LUT R2, R2, 0xffff, RZ, 0xc0, !PT ;  /* 0x0000ffff02027812 */ /* 0x000fe200078ec0ff */
[----:B------:R-:W-:Y:S01]  /*0be0*/  IMAD R8, R8, 0x925, RZ ;  /* 0x0000092508087824 */ /* 0x000fe200078e02ff */
[----:B------:R-:W-:Y:S01]  /*0bf0*/  SHF.R.U32.HI R22, RZ, 0x12, R10 ;  /* 0x00000012ff167819 */ /* 0x000fe2000001160a */
[----:B------:R-:W-:Y:S01]  /*0c00*/  IMAD R5, R5, 0xc40, RZ ;  /* 0x00000c4005057824 */ /* 0x000fe200078e02ff */
[----:B------:R-:W-:Y:S01]  /*0c10*/  IADD3 R21, PT, PT, R2, R7, RZ ;  /* 0x0000000702157210 */ /* 0x000fe20007ffe0ff */
[----:B------:R-:W-:Y:S01]  /*0c20*/  IMAD R2, R6, 0xc40, RZ ;  /* 0x00000c4006027824 */ /* 0x000fe200078e02ff */
[----:B------:R-:W-:Y:S01]  /*0c30*/  SHF.R.U32.HI R82, RZ, 0x12, R9 ;  /* 0x00000012ff527819 */ /* 0x000fe20000011609 */
[----:B------:R-:W-:Y:S01]  /*0c40*/  IMAD.U32 R9, RZ, RZ, UR4 ;  /* 0x00000004ff097e24 */ /* 0x000fe2000f8e00ff */
[----:B------:R-:W-:Y:S01]  /*0c50*/  LOP3.LUT R4, R4, 0xff, RZ, 0xc0, !PT ;  /* 0x000000ff04047812 */ /* 0x000fe200078ec0ff */
[----:B------:R-:W-:Y:S01]  /*0c60*/  IMAD R22, R22, 0xc40, R7 ;  /* 0x00000c4016167824 */ /* 0x000fe200078e0207 */
[----:B------:R-:W-:Y:S01]  /*0c70*/  SHF.R.U32.HI R7, RZ, 0x12, R8 ;  /* 0x00000012ff077819 */ /* 0x000fe20000011608 */
[----:B------:R-:W-:Y:S01]  /*0c80*/  IMAD R82, R82, 0xc40, R11 ;  /* 0x00000c4052527824 */ /* 0x000fe200078e020b */
[----:B------:R-:W-:Y:S01]  /*0c90*/  LOP3.LUT R5, R5, 0xffff, RZ, 0xc0, !PT ;  /* 0x0000ffff05057812 */ /* 0x000fe200078ec0ff */
[----:B------:R-:W-:Y:S01]  /*0ca0*/  IMAD R4, R9, 0x70, R4 ;  /* 0x0000007009047824 */ /* 0x000fe200078e0204 */
[----:B------:R-:W-:-:S02]  /*0cb0*/  LOP3.LUT R83, R3, 0xffff, RZ, 0xc0, !PT ;  /* 0x0000ffff03537812 */ /* 0x000fc400078ec0ff */
[----:B------:R-:W-:Y:S02]  /*0cc0*/  LOP3.LUT R2, R2, 0xffff, RZ, 0xc0, !PT ;  /* 0x0000ffff02027812 */ /* 0x000fe400078ec0ff */
[----:B------:R-:W-:Y:S01]  /*0cd0*/  IADD3 R23, PT, PT, R5, R24, RZ ;  /* 0x0000001805177210 */ /* 0x000fe20007ffe0ff */
[----:B------:R-:W-:Y:S01]  /*0ce0*/  IMAD R24, R7, 0xc40, R24 ;  /* 0x00000c4007187824 */ /* 0x000fe200078e0218 */
[----:B------:R-:W-:Y:S01]  /*0cf0*/  IADD3 R81, PT, PT, R2, R11, RZ ;  /* 0x0000000b02517210 */ /* 0x000fe20007ffe0ff */
[----:B0-----:R-:W-:-:S07]  /*0d00*/  IMAD R83, R83, 0xc40, R4 ;  /* 0x00000c4053537824 */ /* 0x001fce00078e0204 */
.L_x_1:
[----:B------:R-:W0:Y:S01]  /*0d10*/  LDC.64 R2, c[0x0][0x380] ;  /* 0x0000e000ff027b82 */ /* 0x000e220000000a00 */
[C---:B------:R-:W-:Y:S02]  /*0d20*/  IMAD R5, R85.reuse, 0x18800, R0 ;  /* 0x0001880055057824 */ /* 0x040fe400078e0200 */
[C---:B------:R-:W-:Y:S02]  /*0d30*/  IMAD R9, R85.reuse, 0x18800, R83 ;  /* 0x0001880055097824 */ /* 0x040fe400078e0253 */
[C---:B------:R-:W-:Y:S02]  /*0d40*/  IMAD R7, R85.reuse, 0x18800, R17 ;  /* 0x0001880055077824 */ /* 0x040fe400078e0211 */
[----:B------:R-:W-:Y:S02]  /*0d50*/  IMAD R11, R85, 0x18800, R19 ;  /* 0x00018800550b7824 */ /* 0x000fe400078e0213 */
[----:B0-----:R-:W-:-:S04]  /*0d60*/  IMAD.WIDE.U32 R4, R5, 0x4, R2 ;  /* 0x0000000405047825 */ /* 0x001fc800078e0002 */
[C---:B------:R-:W-:Y:S01]  /*0d70*/  IMAD R15, R85.reuse, 0x18800, R23 ;  /* 0x00018800550f7824 */ /* 0x040fe200078e0217 */
[----:B------:R0:W2:Y:S01]  /*0d80*/  LDG.E.CONSTANT R87, desc[UR10][R4.64] ;  /* 0x0000000a04577981 */ /* 0x0000a2000c1e9900 */
[----:B------:R-:W-:Y:S02]  /*0d90*/  IMAD R91, R85, 0x18800, R16 ;  /* 0x00018800555b7824 */ /* 0x000fe400078e0210 */
[----:B------:R-:W-:-:S04]  /*0da0*/  IMAD.WIDE.U32 R14, R15, 0x4, R2 ;  /* 0x000000040f0e7825 */ /* 0x000fc800078e0002 */
[----:B------:R-:W-:Y:S01]  /*0db0*/  IMAD R13, R85, 0x18800, R21 ;  /* 0x00018800550d7824 */ /* 0x000fe200078e0215 */
[----:B------:R1:W3:Y:S01]  /*0dc0*/  LDG.E.CONSTANT R94, desc[UR10][R14.64] ;  /* 0x0000000a0e5e7981 */ /* 0x0002e2000c1e9900 */
[----:B------:R-:W-:-:S04]  /*0dd0*/  IMAD.WIDE.U32 R8, R9, 0x4, R2 ;  /* 0x0000000409087825 */ /* 0x000fc800078e0002 */
[--C-:B0-----:R-:W-:Y:S01]  /*0de0*/  IMAD.WIDE.U32 R4, R91, 0x4, R2.reuse ;  /* 0x000000045b047825 */ /* 0x101fe200078e0002 */
[----:B------:R-:W-:Y:S01]  /*0df0*/  MOV R100, UR5 ;  /* 0x0000000500647c02 */ /* 0x000fe20008000f00 */
[----:B------:R-:W4:Y:S02]  /*0e00*/  LDG.E.CONSTANT R84, desc[UR10][R8.64] ;  /* 0x0000000a08547981 */ /* 0x000f24000c1e9900 */
[--C-:B------:R-:W-:Y:S01]  /*0e10*/  IMAD.WIDE.U32 R6, R7, 0x4, R2.reuse ;  /* 0x0000000407067825 */ /* 0x100fe200078e0002 */
[----:B-1----:R-:W0:Y:S01]  /*0e20*/  S2R R14, SR_TID.X ;  /* 0x00000000000e7919 */ /* 0x002e220000002100 */
[----:B------:R-:W5:Y:S02]  /*0e30*/  LDG.E.CONSTANT R98, desc[UR10][R4.64] ;  /* 0x0000000a04627981 */ /* 0x000f64000c1e9900 */
[----:B------:R-:W-:-:S04]  /*0e40*/  IMAD.WIDE.U32 R10, R11, 0x4, R2 ;  /* 0x000000040b0a7825 */ /* 0x000fc800078e0002 */
[----:B------:R-:W-:Y:S01]  /*0e50*/  IMAD R89, R85, 0x18800, R81 ;  /* 0x0001880055597824 */ /* 0x000fe200078e0251 */
[----:B------:R1:W5:Y:S01]  /*0e60*/  LDG.E.CONSTANT R86, desc[UR10][R8.64+0x31000] ;  /* 0x0310000a08567981 */ /* 0x000362000c1e9900 */
[----:B------:R-:W-:Y:S01]  /*0e70*/  IMAD.WIDE.U32 R12, R13, 0x4, R2 ;  /* 0x000000040d0c7825 */ /* 0x000fe200078e0002 */
[----:B------:R-:W0:Y:S02]  /*0e80*/  S2UR UR7, SR_CgaCtaId ;  /* 0x00000000000779c3 */ /* 0x000e240000008800 */
[----:B------:R0:W5:Y:S01]  /*0e90*/  LDG.E.CONSTANT R88, desc[UR10][R6.64] ;  /* 0x0000000a06587981 */ /* 0x000162000c1e9900 */
[----:B------:R-:W-:-:S03]  /*0ea0*/  IMAD R15, R85, 0x18800, R24 ;  /* 0x00018800550f7824 */ /* 0x000fc600078e0218 */
[----:B------:R0:W5:Y:S01]  /*0eb0*/  LDG.E.CONSTANT R90, desc[UR10][R10.64] ;  /* 0x0000000a0a5a7981 */ /* 0x000162000c1e9900 */
[----:B-1----:R-:W-:-:S03]  /*0ec0*/  IMAD.WIDE.U32 R8, R89, 0x4, R2 ;  /* 0x0000000459087825 */ /* 0x002fc600078e0002 */
[----:B------:R1:W5:Y:S01]  /*0ed0*/  LDG.E.CONSTANT R92, desc[UR10][R12.64] ;  /* 0x0000000a0c5c7981 */ /* 0x000362000c1e9900 */
[----:B0-----:R-:W-:-:S03]  /*0ee0*/  IMAD.SHL.U32 R4, R14, 0x2, RZ ;  /* 0x000000020e047824 */ /* 0x001fc600078e00ff */
[----:B------:R0:W5:Y:S02]  /*0ef0*/  LDG.E.CONSTANT R96, desc[UR10][R8.64] ;  /* 0x0000000a08607981 */ /* 0x000164000c1e9900 */
[----:B------:R-:W-:-:S04]  /*0f00*/  LOP3.LUT R5, R4, 0x1c0, RZ, 0xc0, !PT ;  /* 0x000001c004057812 */ /* 0x000fc800078ec0ff */
[----:B------:R-:W-:Y:S01]  /*0f10*/  LOP3.LUT R5, R5, 0x1f, R14, 0xf8, !PT ;  /* 0x0000001f05057812 */ /* 0x000fe200078ef80e */
[C---:B------:R-:W-:Y:S02]  /*0f20*/  IMAD R7, R85.reuse, 0x18800, R18 ;  /* 0x0001880055077824 */ /* 0x040fe400078e0212 */
[C---:B------:R-:W-:Y:S01]  /*0f30*/  IMAD R11, R85.reuse, 0x18800, R20 ;  /* 0x00018800550b7824 */ /* 0x040fe200078e0214 */
[----:B------:R-:W-:Y:S01]  /*0f40*/  LEA R100, R100, R5, 0xd ;  /* 0x0000000564647211 */ /* 0x000fe200078e68ff */
[C---:B-1----:R-:W-:Y:S02]  /*0f50*/  IMAD R13, R85.reuse, 0x18800, R22 ;  /* 0x00018800550d7824 */ /* 0x042fe400078e0216 */
[----:B------:R-:W-:Y:S02]  /*0f60*/  IMAD R5, R85, 0x18800, R82 ;  /* 0x0001880055057824 */ /* 0x000fe400078e0252 */
[----:B------:R-:W-:-:S04]  /*0f70*/  IMAD.WIDE.U32 R6, R7, 0x4, R2 ;  /* 0x0000000407067825 */ /* 0x000fc800078e0002 */
[--C-:B------:R-:W-:Y:S01]  /*0f80*/  IMAD.WIDE.U32 R10, R11, 0x4, R2.reuse ;  /* 0x000000040b0a7825 */ /* 0x100fe200078e0002 */
[----:B------:R-:W-:Y:S01]  /*0f90*/  UMOV UR6, 0x400 ;  /* 0x0000040000067882 */ /* 0x000fe20000000000 */
[----:B------:R1:W5:Y:S02]  /*0fa0*/  LDG.E.CONSTANT R6, desc[UR10][R6.64] ;  /* 0x0000000a06067981 */ /* 0x000364000c1e9900 */
[----:B------:R-:W-:-:S04]  /*0fb0*/  IMAD.WIDE.U32 R12, R13, 0x4, R2 ;  /* 0x000000040d0c7825 */ /* 0x000fc800078e0002 */
[--C-:B0-----:R-:W-:Y:S01]  /*0fc0*/  IMAD.WIDE.U32 R8, R15, 0x4, R2.reuse ;  /* 0x000000040f087825 */ /* 0x101fe200078e0002 */
[----:B------:R-:W-:Y:S01]  /*0fd0*/  ULEA UR8, UR7, UR6, 0x18 ;  /* 0x0000000607087291 */ /* 0x000fe2000f8ec0ff */
[----:B------:R-:W5:Y:S02]  /*0fe0*/  LDG.E.CONSTANT R10, desc[UR10][R10.64] ;  /* 0x0000000a0a0a7981 */ /* 0x000f64000c1e9900 */
[----:B------:R-:W-:Y:S02]  /*0ff0*/  IMAD.WIDE.U32 R2, R5, 0x4, R2 ;  /* 0x0000000405027825 */ /* 0x000fe400078e0002 */
[----:B------:R-:W0:Y:S02]  /*1000*/  LDC.64 R4, c[0x0][0x388] ;  /* 0x0000e200ff047b82 */ /* 0x000e240000000a00 */
[----:B------:R-:W-:Y:S01]  /*1010*/  IMAD R85, R85, 0x20, R100 ;  /* 0x0000002055557824 */ /* 0x000fe200078e0264 */
[----:B-1----:R-:W-:-:S05]  /*1020*/  LEA R7, R14, UR8, 0x2 ;  /* 0x000000080e077c11 */ /* 0x002fca000f8e10ff */
[----:B------:R-:W-:Y:S06]  /*1030*/  BAR.SYNC.DEFER_BLOCKING 0x0 ;  /* 0x0000000000007b1d */ /* 0x000fec0000010000 */
[----:B------:R-:W5:Y:S04]  /*1040*/  LDG.E.CONSTANT R12, desc[UR10][R12.64] ;  /* 0x0000000a0c0c7981 */ /* 0x000f68000c1e9900 */
[----:B------:R-:W5:Y:S04]  /*1050*/  LDG.E.CONSTANT R8, desc[UR10][R8.64] ;  /* 0x0000000a08087981 */ /* 0x000f68000c1e9900 */
[----:B------:R-:W5:Y:S01]  /*1060*/  LDG.E.CONSTANT R2, desc[UR10][R2.64] ;  /* 0x0000000a02027981 */ /* 0x000f62000c1e9900 */
[----:B0-----:R-:W-:-:S05]  /*1070*/  IMAD.WIDE.U32 R4, R85, 0x4, R4 ;  /* 0x0000000455047825 */ /* 0x001fca00078e0004 */
[----:B------:R-:W5:Y:S04]  /*1080*/  LDG.E.CONSTANT R9, desc[UR10][R4.64+0x800] ;  /* 0x0008000a04097981 */ /* 0x000f68000c1e9900 */
        /* <DEDUP_REMOVED lines=14> */
[----:B--2---:R0:W-:Y:S04]  /*1170*/  STS [R7+0x400], R87 ;  /* 0x0004005707007388 */ /* 0x0041e80000000800 */
[----:B0-----:R0:W2:Y:S01]  /*1180*/  LDG.E.CONSTANT R87, desc[UR10][R4.64+0x3000] ;  /* 0x0030000a04577981 */ /* 0x0010a2000c1e9900 */
[----:B------:R-:W-:-:S04]  /*1190*/  UIADD3 UR6, UPT, UPT, UR6, 0x3800, URZ ;  /* 0x0000380006067890 */ /* 0x000fc8000fffe0ff */
[----:B------:R-:W-:Y:S01]  /*11a0*/  ULEA UR6, UR7, UR6, 0x18 ;  /* 0x0000000607067291 */ /* 0x000fe2000f8ec0ff */
[----:B----4-:R-:W-:Y:S04]  /*11b0*/  STS [R7], R84 ;  /* 0x0000005407007388 */ /* 0x010fe80000000800 */
[----:B---3--:R-:W-:Y:S04]  /*11c0*/  STS [R7+0x1400], R94 ;  /* 0x0014005e07007388 */ /* 0x008fe80000000800 */
[----:B-----5:R-:W-:Y:S04]  /*11d0*/  STS [R7+0x2000], R98 ;  /* 0x0020006207007388 */ /* 0x020fe80000000800 */
[----:B------:R-:W-:Y:S04]  /*11e0*/  STS [R7+0x1c00], R86 ;  /* 0x001c005607007388 */ /* 0x000fe80000000800 */
[----:B------:R-:W-:Y:S04]  /*11f0*/  STS [R7+0x800], R88 ;  /* 0x0008005807007388 */ /* 0x000fe80000000800 */
[----:B------:R-:W-:Y:S04]  /*1200*/  STS [R7+0xc00], R90 ;  /* 0x000c005a07007388 */ /* 0x000fe80000000800 */
[----:B------:R-:W-:Y:S04]  /*1210*/  STS [R7+0x1000], R92 ;  /* 0x0010005c07007388 */ /* 0x000fe80000000800 */
[----:B------:R-:W-:Y:S04]  /*1220*/  STS [R7+0x1800], R96 ;  /* 0x0018006007007388 */ /* 0x000fe80000000800 */
[----:B------:R1:W-:Y:S02]  /*1230*/  STS [R7+0x2400], R6 ;  /* 0x0024000607007388 */ /* 0x0003e40000000800 */
[----:B-1----:R-:W-:-:S02]  /*1240*/  LEA R6, R14, UR6, 0x2 ;  /* 0x000000060e067c11 */ /* 0x002fc4000f8e10ff */
[----:B------:R-:W-:Y:S04]  /*1250*/  STS [R7+0x2800], R10 ;  /* 0x0028000a07007388 */ /* 0x000fe80000000800 */
[----:B------:R-:W-:Y:S04]  /*1260*/  STS [R7+0x2c00], R12 ;  /* 0x002c000c07007388 */ /* 0x000fe80000000800 */
[----:B------:R-:W-:Y:S04]  /*1270*/  STS [R7+0x3000], R8 ;  /* 0x0030000807007388 */ /* 0x000fe80000000800 */
[----:B------:R1:W-:Y:S04]  /*1280*/  STS [R7+0x3400], R2 ;  /* 0x0034000207007388 */ /* 0x0003e80000000800 */
[----:B------:R-:W-:Y:S04]  /*1290*/  STS [R6+0x400], R9 ;  /* 0x0004000906007388 */ /* 0x000fe80000000800 */
[----:B------:R3:W-:Y:S04]  /*12a0*/  STS [R6], R3 ;  /* 0x0000000306007388 */ /* 0x0007e80000000800 */
[----:B------:R4:W-:Y:S04]  /*12b0*/  STS [R6+0x800], R11 ;  /* 0x0008000b06007388 */ /* 0x0009e80000000800 */
        /* <DEDUP_REMOVED lines=11> */
[----:B------:R4:W-:Y:S01]  /*1370*/  STS [R6+0x3c00], R105 ;  /* 0x003c006906007388 */ /* 0x0009e20000000800 */
[----:B-1----:R-:W-:-:S04]  /*1380*/  SHF.L.U32 R2, R14, 0x1c, RZ ;  /* 0x0000001c0e027819 */ /* 0x002fc800000006ff */
[----:B---3--:R-:W-:Y:S02]  /*1390*/  SHF.R.S32.HI R3, RZ, 0x1f, R2 ;  /* 0x0000001fff037819 */ /* 0x008fe40000011402 */
[----:B------:R-:W-:Y:S02]  /*13a0*/  SHF.L.U32 R2, R14, 0x6, RZ ;  /* 0x000000060e027819 */ /* 0x000fe400000006ff */
[----:B0-----:R-:W-:Y:S01]  /*13b0*/  LOP3.LUT R5, R3, 0x38, RZ, 0xc0, !PT ;  /* 0x0000003803057812 */ /* 0x001fe200078ec0ff */
[----:B------:R-:W-:Y:S01]  /*13c0*/  IMAD.U32 R7, RZ, RZ, UR6 ;  /* 0x00000006ff077e24 */ /* 0x000fe2000f8e00ff */
[----:B------:R-:W-:Y:S02]  /*13d0*/  LOP3.LUT R2, R2, 0x3c00, RZ, 0xc0, !PT ;  /* 0x00003c0002027812 */ /* 0x000fe400078ec0ff */
[----:B------:R-:W-:Y:S02]  /*13e0*/  LOP3.LUT R3, R5, 0x7, R14, 0xf8, !PT ;  /* 0x0000000705037812 */ /* 0x000fe400078ef80e */
[----:B------:R-:W-:-:S02]  /*13f0*/  IADD3 R2, PT, PT, R2, 0x200, R7 ;  /* 0x0000020002027810 */ /* 0x000fc40007ffe007 */
[----:B------:R-:W-:Y:S01]  /*1400*/  LEA R3, R3, UR8, 0x2 ;  /* 0x0000000803037c11 */ /* 0x000fe2000f8e10ff */
[----:B------:R-:W-:Y:S01]  /*1410*/  UPLOP3.LUT UP1, UPT, UPT, UPT, UP0, 0x80, 0x8 ;  /* 0x000000000008789c */ /* 0x000fe20003f2f000 */
[----:B------:R-:W-:Y:S01]  /*1420*/  UMOV UR6, 0x60 ;  /* 0x0000006000067882 */ /* 0x000fe20000000000 */
[----:B--2---:R4:W-:Y:S01]  /*1430*/  STS [R6+0x1800], R87 ;  /* 0x0018005706007388 */ /* 0x0049e20000000800 */
[----:B------:R-:W-:Y:S08]  /*1440*/  BAR.SYNC.DEFER_BLOCKING 0x0 ;  /* 0x0000000000007b1d */ /* 0x000ff00000010000 */
.L_x_0:
[----:B------:R-:W-:Y:S04]  /*1450*/  LDS R4, [R3+UR6+-0x60] ;  /* 0xffffa00603047984 */ /* 0x000fe80008000800 */
[----:B------:R-:W0:Y:S04]  /*1460*/  LDS R7, [R2+-0x200] ;  /* 0xfffe000002077984 */ /* 0x000e280000000800 */
[----:B----4-:R-:W1:Y:S04]  /*1470*/  LDS R6, [R3+UR6+-0x40] ;  /* 0xffffc00603067984 */ /* 0x010e680008000800 */
[----:B------:R-:W2:Y:S04]  /*1480*/  LDS R8, [R3+UR6+-0x20] ;  /* 0xffffe00603087984 */ /* 0x000ea80008000800 */
[----:B------:R-:W3:Y:S04]  /*1490*/  LDS R10, [R3+UR6] ;  /* 0x00000006030a7984 */ /* 0x000ee80008000800 */
[----:B------:R-:W4:Y:S04]  /*14a0*/  LDS R12, [R3+UR6+0x20] ;  /* 0x00002006030c7984 */ /* 0x000f280008000800 */
[----:B------:R-:W5:Y:S04]  /*14b0*/  LDS R84, [R3+UR6+0x40] ;  /* 0x0000400603547984 */ /* 0x000f680008000800 */
[----:B------:R-:W5:Y:S01]  /*14c0*/  LDS R86, [R3+UR6+0x60] ;  /* 0x0000600603567984 */ /* 0x000f620008000800 */
[----:B------:R-:W-:-:S03]  /*14d0*/  UIADD3 UR6, UPT, UPT, UR6, 0x1c0, URZ ;  /* 0x000001c006067890 */ /* 0x000fc6000fffe0ff */
[----:B------:R-:W5:Y:S01]  /*14e0*/  LDS R9, [R2+-0x180] ;  /* 0xfffe800002097984 */ /* 0x000f620000000800 */
[----:B------:R-:W-:-:S03]  /*14f0*/  UISETP.NE.AND UP0, UPT, UR6, 0x3860, UPT ;  /* 0x000038600600788c */ /* 0x000fc6000bf05270 */
[----:B------:R-:W5:Y:S04]  /*1500*/  LDS R11, [R2+-0x100] ;  /* 0xffff0000020b7984 */ /* 0x000f680000000800 */
[----:B------:R-:W5:Y:S01]  /*1510*/  LDS R13, [R2+-0x80] ;  /* 0xffff8000020d7984 */ /* 0x000f620000000800 */
[----:B0-----:R-:W-:-:S03]  /*1520*/  FFMA R80, R4, R7, R80 ;  /* 0x0000000704507223 */ /* 0x001fc60000000050 */
[----:B------:R-:W0:Y:S01]  /*1530*/  LDS R15, [R2] ;  /* 0x00000000020f7984 */ /* 0x000e220000000800 */
[----:B-1----:R-:W-:-:S03]  /*1540*/  FFMA R72, R7, R6, R72 ;  /* 0x0000000607487223 */ /* 0x002fc60000000048 */
[----:B------:R-:W1:Y:S01]  /*1550*/  LDS R85, [R2+0x80] ;  /* 0x0000800002557984 */ /* 0x000e620000000800 */
[C---:B--2---:R-:W-:Y:S01]  /*1560*/  FFMA R64, R7.reuse, R8, R64 ;  /* 0x0000000807407223 */ /* 0x044fe20000000040 */
[C---:B---3--:R-:W-:Y:S01]  /*1570*/  FFMA R56, R7.reuse, R10, R56 ;  /* 0x0000000a07387223 */ /* 0x048fe20000000038 */
[C---:B----4-:R-:W-:Y:S01]  /*1580*/  FFMA R48, R7.reuse, R12, R48 ;  /* 0x0000000c07307223 */ /* 0x050fe20000000030 */
[C---:B-----5:R-:W-:Y:S01]  /*1590*/  FFMA R40, R7.reuse, R84, R40 ;  /* 0x0000005407287223 */ /* 0x060fe20000000028 */
[----:B------:R-:W-:Y:S02]  /*15a0*/  FFMA R32, R7, R86, R32 ;  /* 0x0000005607207223 */ /* 0x000fe40000000020 */
[----:B------:R-:W2:Y:S01]  /*15b0*/  LDS R7, [R2+0x100] ;  /* 0x0001000002077984 */ /* 0x000ea20000000800 */
[-C--:B------:R-:W-:Y:S01]  /*15c0*/  FFMA R79, R4, R9.reuse, R79 ;  /* 0x00000009044f7223 */ /* 0x080fe2000000004f */
[-C--:B------:R-:W-:Y:S01]  /*15d0*/  FFMA R71, R6, R9.reuse, R71 ;  /* 0x0000000906477223 */ /* 0x080fe20000000047 */
[-C--:B------:R-:W-:Y:S01]  /*15e0*/  FFMA R63, R8, R9.reuse, R63 ;  /* 0x00000009083f7223 */ /* 0x080fe2000000003f */
[-C--:B------:R-:W-:Y:S01]  /*15f0*/  FFMA R55, R10, R9.reuse, R55 ;  /* 0x000000090a377223 */ /* 0x080fe20000000037 */
[-C--:B------:R-:W-:Y:S01]  /*1600*/  FFMA R47, R12, R9.reuse, R47 ;  /* 0x000000090c2f7223 */ /* 0x080fe2000000002f */
[-C--:B------:R-:W-:Y:S01]  /*1610*/  FFMA R39, R84, R9.reuse, R39 ;  /* 0x0000000954277223 */ /* 0x080fe20000000027 */
[----:B------:R-:W-:Y:S01]  /*1620*/  FFMA R31, R86, R9, R31 ;  /* 0x00000009561f7223 */ /* 0x000fe2000000001f */
[-C--:B------:R-:W-:Y:S01]  /*1630*/  FFMA R78, R4, R11.reuse, R78 ;  /* 0x0000000b044e7223 */ /* 0x080fe2000000004e */
[----:B------:R3:W4:Y:S01]  /*1640*/  LDS R9, [R2+0x180] ;  /* 0x0001800002097984 */ /* 0x0007220000000800 */
[-C--:B------:R-:W-:Y:S01]  /*1650*/  FFMA R70, R6, R11.reuse, R70 ;  /* 0x0000000b06467223 */ /* 0x080fe20000000046 */
[-C--:B------:R-:W-:Y:S01]  /*1660*/  FFMA R62, R8, R11.reuse, R62 ;  /* 0x0000000b083e7223 */ /* 0x080fe2000000003e */
[-C--:B------:R-:W-:Y:S01]  /*1670*/  FFMA R54, R10, R11.reuse, R54 ;  /* 0x0000000b0a367223 */ /* 0x080fe20000000036 */
[-C--:B------:R-:W-:Y:S01]  /*1680*/  FFMA R46, R12, R11.reuse, R46 ;  /* 0x0000000b0c2e7223 */ /* 0x080fe2000000002e */
[-C--:B------:R-:W-:Y:S01]  /*1690*/  FFMA R38, R84, R11.reuse, R38 ;  /* 0x0000000b54267223 */ /* 0x080fe20000000026 */
[----:B------:R-:W-:Y:S01]  /*16a0*/  FFMA R30, R86, R11, R30 ;  /* 0x0000000b561e7223 */ /* 0x000fe2000000001e */
[-C--:B------:R-:W-:Y:S01]  /*16b0*/  FFMA R77, R4, R13.reuse, R77 ;  /* 0x0000000d044d7223 */ /* 0x080fe2000000004d */
[-C--:B------:R-:W-:Y:S01]  /*16c0*/  FFMA R69, R6, R13.reuse, R69 ;  /* 0x0000000d06457223 */ /* 0x080fe20000000045 */
[-C--:B------:R-:W-:Y:S01]  /*16d0*/  FFMA R61, R8, R13.reuse, R61 ;  /* 0x0000000d083d7223 */ /* 0x080fe2000000003d */
[-C--:B------:R-:W-:Y:S01]  /*16e0*/  FFMA R53, R10, R13.reuse, R53 ;  /* 0x0000000d0a357223 */ /* 0x080fe20000000035 */
[-C--:B------:R-:W-:Y:S01]  /*16f0*/  FFMA R45, R12, R13.reuse, R45 ;  /* 0x0000000d0c2d7223 */ /* 0x080fe2000000002d */
[-C--:B------:R-:W-:Y:S01]  /*1700*/  FFMA R37, R84, R13.reuse, R37 ;  /* 0x0000000d54257223 */ /* 0x080fe20000000025 */
[----:B------:R-:W-:Y:S01]  /*1710*/  FFMA R29, R86, R13, R29 ;  /* 0x0000000d561d7223 */ /* 0x000fe2000000001d */
[-C--:B0-----:R-:W-:Y:S01]  /*1720*/  FFMA R76, R4, R15.reuse, R76 ;  /* 0x0000000f044c7223 */ /* 0x081fe2000000004c */
[-C--:B------:R-:W-:Y:S01]  /*1730*/  FFMA R68, R6, R15.reuse, R68 ;  /* 0x0000000f06447223 */ /* 0x080fe20000000044 */
[-C--:B------:R-:W-:Y:S01]  /*1740*/  FFMA R60, R8, R15.reuse, R60 ;  /* 0x0000000f083c7223 */ /* 0x080fe2000000003c */
[-C--:B------:R-:W-:Y:S01]  /*1750*/  FFMA R52, R10, R15.reuse, R52 ;  /* 0x0000000f0a347223 */ /* 0x080fe20000000034 */
[-C--:B------:R-:W-:Y:S01]  /*1760*/  FFMA R44, R12, R15.reuse, R44 ;  /* 0x0000000f0c2c7223 */ /* 0x080fe2000000002c */
[-C--:B------:R-:W-:Y:S01]  /*1770*/  FFMA R36, R84, R15.reuse, R36 ;  /* 0x0000000f54247223 */ /* 0x080fe20000000024 */
[----:B------:R-:W-:Y:S01]  /*1780*/  FFMA R28, R86, R15, R28 ;  /* 0x0000000f561c7223 */ /* 0x000fe2000000001c */
[-C--:B-1----:R-:W-:Y:S01]  /*1790*/  FFMA R75, R4, R85.reuse, R75 ;  /* 0x00000055044b7223 */ /* 0x082fe2000000004b */
[-C--:B------:R-:W-:Y:S01]  /*17a0*/  FFMA R67, R6, R85.reuse, R67 ;  /* 0x0000005506437223 */ /* 0x080fe20000000043 */
[-C--:B------:R-:W-:Y:S01]  /*17b0*/  FFMA R59, R8, R85.reuse, R59 ;  /* 0x00000055083b7223 */ /* 0x080fe2000000003b */
[-C--:B------:R-:W-:Y:S01]  /*17c0*/  FFMA R51, R10, R85.reuse, R51 ;  /* 0x000000550a337223 */ /* 0x080fe20000000033 */
[-C--:B------:R-:W-:Y:S01]  /*17d0*/  FFMA R43, R12, R85.reuse, R43 ;  /* 0x000000550c2b7223 */ /* 0x080fe2000000002b */
[-C--:B------:R-:W-:Y:S01]  /*17e0*/  FFMA R35, R84, R85.reuse, R35 ;  /* 0x0000005554237223 */ /* 0x080fe20000000023 */
[----:B------:R-:W-:Y:S01]  /*17f0*/  FFMA R27, R86, R85, R27 ;  /* 0x00000055561b7223 */ /* 0x000fe2000000001b */
[----:B---3--:R-:W-:Y:S01]  /*1800*/  IADD3 R2, PT, PT, R2, 0x4, RZ ;  /* 0x0000000402027810 */ /* 0x008fe20007ffe0ff */
[-C--:B--2---:R-:W-:Y:S01]  /*1810*/  FFMA R74, R4, R7.reuse, R74 ;  /* 0x00000007044a7223 */ /* 0x084fe2000000004a */
[-C--:B------:R-:W-:Y:S01]  /*1820*/  FFMA R66, R6, R7.reuse, R66 ;  /* 0x0000000706427223 */ /* 0x080fe20000000042 */
[-C--:B------:R-:W-:Y:S01]  /*1830*/  FFMA R58, R8, R7.reuse, R58 ;  /* 0x00000007083a7223 */ /* 0x080fe2000000003a */
[-C--:B------:R-:W-:Y:S01]  /*1840*/  FFMA R50, R10, R7.reuse, R50 ;  /* 0x000000070a327223 */ /* 0x080fe20000000032 */
[-C--:B------:R-:W-:Y:S01]  /*1850*/  FFMA R42, R12, R7.reuse, R42 ;  /* 0x000000070c2a7223 */ /* 0x080fe2000000002a */
[-C--:B------:R-:W-:Y:S01]  /*1860*/  FFMA R34, R84, R7.reuse, R34 ;  /* 0x0000000754227223 */ /* 0x080fe20000000022 */
[----:B------:R-:W-:Y:S01]  /*1870*/  FFMA R26, R86, R7, R26 ;  /* 0x00000007561a7223 */ /* 0x000fe2000000001a */
[-C--:B----4-:R-:W-:Y:S01]  /*1880*/  FFMA R73, R4, R9.reuse, R73 ;  /* 0x0000000904497223 */ /* 0x090fe20000000049 */
[-C--:B------:R-:W-:Y:S01]  /*1890*/  FFMA R65, R6, R9.reuse, R65 ;  /* 0x0000000906417223 */ /* 0x080fe20000000041 */
[-C--:B------:R-:W-:Y:S01]  /*18a0*/  FFMA R57, R8, R9.reuse, R57 ;  /* 0x0000000908397223 */ /* 0x080fe20000000039 */
[-C--:B------:R-:W-:Y:S01]  /*18b0*/  FFMA R49, R10, R9.reuse, R49 ;  /* 0x000000090a317223 */ /* 0x080fe20000000031 */
[-C--:B------:R-:W-:Y:S01]  /*18c0*/  FFMA R41, R12, R9.reuse, R41 ;  /* 0x000000090c297223 */ /* 0x080fe20000000029 */
[-C--:B------:R-:W-:Y:S01]  /*18d0*/  FFMA R33, R84, R9.reuse, R33 ;  /* 0x0000000954217223 */ /* 0x080fe20000000021 */
[----:B------:R-:W-:Y:S01]  /*18e0*/  FFMA R25, R86, R9, R25 ;  /* 0x0000000956197223 */ /* 0x000fe20000000019 */
[----:B------:R-:W-:Y:S06]  /*18f0*/  BRA.U UP0, `(.L_x_0) ;  /* 0xfffffff900d47547 */ /* 0x000fec000b83ffff */
[----:B------:R-:W-:Y:S01]  /*1900*/  HFMA2 R85, -RZ, RZ, 0, 5.9604644775390625e-08 ;  /* 0x00000001ff557431 */ /* 0x000fe200000001ff */
[----:B------:R-:W-:Y:S01]  /*1910*/  UPLOP3.LUT UP0, UPT, UPT, UPT, UPT, 0x40, 0x4 ;  /* 0x000000000004789c */ /* 0x000fe20003f0e870 */
[----:B------:R-:W-:Y:S10]  /*1920*/  BRA.U UP1, `(.L_x_1) ;  /* 0xfffffff101f87547 */ /* 0x000ff4000b83ffff */
[----:B------:R-:W0:Y:S01]  /*1930*/  S2R R0, SR_TID.X ;  /* 0x0000000000007919 */ /* 0x000e220000002100 */
[----:B------:R-:W1:Y:S01]  /*1940*/  LDC.64 R2, c[0x0][0x390] ;  /* 0x0000e400ff027b82 */ /* 0x000e620000000a00 */
[----:B------:R-:W-:Y:S01]  /*1950*/  SHF.R.U32.HI R14, RZ, 0x4, R14 ;  /* 0x00000004ff0e7819 */ /* 0x000fe2000001160e */
[----:B------:R-:W-:Y:S01]  /*1960*/  IMAD.U32 R9, RZ, RZ, UR5 ;  /* 0x00000005ff097e24 */ /* 0x000fe2000f8e00ff */
[----:B0-----:R-:W-:-:S05]  /*1970*/  LOP3.LUT R7, R0, 0x7, RZ, 0xc0, !PT ;  /* 0x0000000700077812 */ /* 0x001fca00078ec0ff */
[----:B------:R-:W-:Y:S01]  /*1980*/  IMAD R14, R14, 0x6200, R7 ;  /* 0x000062000e0e7824 */ /* 0x000fe200078e0207 */
[----:B------:R-:W-:-:S03]  /*1990*/  MOV R7, UR4 ;  /* 0x0000000400077c02 */ /* 0x000fc60008000f00 */
[----:B------:R-:W-:-:S04]  /*19a0*/  IMAD R14, R9, 0x62000, R14 ;  /* 0x00062000090e7824 */ /* 0x000fc800078e020e */
[----:B------:R-:W-:-:S05]  /*19b0*/  IMAD R14, R7, 0x70, R14 ;  /* 0x00000070070e7824 */ /* 0x000fca00078e020e */
[----:B------:R-:W-:-:S05]  /*19c0*/  IADD3 R5, PT, PT, R5, R14, RZ ;  /* 0x0000000e05057210 */ /* 0x000fca0007ffe0ff */
[----:B-1----:R-:W-:-:S05]  /*19d0*/  IMAD.WIDE.U32 R2, R5, 0x4, R2 ;  /* 0x0000000405027825 */ /* 0x002fca00078e0002 */
[----:B------:R-:W-:Y:S04]  /*19e0*/  STG.E desc[UR10][R2.64], R80 ;  /* 0x0000005002007986 */ /* 0x000fe8000c10190a */
        /* <DEDUP_REMOVED lines=54> */
[----:B------:R-:W-:Y:S01]  /*1d50*/  STG.E desc[UR10][R2.64+0x157c0], R25 ;  /* 0x0157c01902007986 */ /* 0x000fe2000c10190a */
[----:B------:R-:W-:Y:S05]  /*1d60*/  EXIT ;  /* 0x000000000000794d */ /* 0x000fea0003800000 */
.L_x_2:
[----:B------:R-:W-:-:S00]  /*1d70*/  BRA `(.L_x_2) ;  /* 0xfffffffc00fc7947 */ /* 0x000fc0000383ffff */
[----:B------:R-:W-:-:S00]  /*1d80*/  NOP ;  /* 0x0000000000007918 */ /* 0x000fc00000000000 */
[----:B------:R-:W-:-:S00]  /*1d90*/  NOP ;  /* 0x0000000000007918 */ /* 0x000fc00000000000 */
[----:B------:R-:W-:-:S00]  /*1da0*/  NOP ;  /* 0x0000000000007918 */ /* 0x000fc00000000000 */
[----:B------:R-:W-:-:S00]  /*1db0*/  NOP ;  /* 0x0000000000007918 */ /* 0x000fc00000000000 */
[----:B------:R-:W-:-:S00]  /*1dc0*/  NOP ;  /* 0x0000000000007918 */ /* 0x000fc00000000000 */
[----:B------:R-:W-:-:S00]  /*1dd0*/  NOP ;  /* 0x0000000000007918 */ /* 0x000fc00000000000 */
[----:B------:R-:W-:-:S00]  /*1de0*/  NOP ;  /* 0x0000000000007918 */ /* 0x000fc00000000000 */
[----:B------:R-:W-:-:S00]  /*1df0*/  NOP ;  /* 0x0000000000007918 */ /* 0x000fc00000000000 */
.L_x_3:


//--------------------- .nv.shared.candidate5     --------------------------
	.section	.nv.shared.candidate5,"aw",@nobits
	.sectionflags	@""
	.align	4
.nv.shared.candidate5:
	.zero		31744


//--------------------- .nv.shared.reserved.0     --------------------------
	.section	.nv.shared.reserved.0,"aw",@nobits
	.weak		__nv_reservedSMEM_offset_0_alias
	.size		__nv_reservedSMEM_offset_0_alias, 0, 64
	.other		__nv_reservedSMEM_offset_0_alias,@"STO_CUDA_RESERVED_SHARED STV_DEFAULT"
__nv_reservedSMEM_offset_0_alias:
	.zero		0
	.zero		64


//--------------------- .nv.constant0.candidate5  --------------------------
	.section	.nv.constant0.candidate5,"a",@progbits
	.sectionflags	@""
	.align	4
.nv.constant0.candidate5:
	.zero		920


//--------------------- SYMBOLS --------------------------

	.type		.nv.reservedSmem.offset0,@object
	.size		.nv.reservedSmem.offset0,0x4
	.type		.nv.reservedSmem.cap,@object
	.size		.nv.reservedSmem.cap,0x4
